	.target	sm_90a

	.elftype	@"ET_EXEC"


//--------------------- .note.nv.tkinfo           --------------------------
	.section	.note.nv.tkinfo,"",@"SHT_NOTE"
	.sectionflags	@"SHF_NOTE_NV_TKINFO"
	.tkinfo
        /*0018*/ 	.word	0x00000002
        /*0030*/ 	.string	""
        /*0030*/ 	.string	"ptxas"
        /*0030*/ 	.string	"Cuda compilation tools, release 13.0, V13.0.88"
        /*0030*/ 	.string	"Build cuda_13.0.r13.0/compiler.36424714_0"
        /*0030*/ 	.string	"-arch sm_90a -m 64 "



//--------------------- .note.nv.cuinfo           --------------------------
	.section	.note.nv.cuinfo,"",@"SHT_NOTE"
	.sectionflags	@"SHF_NOTE_NV_CUINFO"
        /*0018*/ 	.short	0x0002
        /*001a*/ 	.short	0x005a
        /*001c*/ 	.short	0x0082
	.zero		2


//--------------------- .nv.info                  --------------------------
	.section	.nv.info,"",@"SHT_CUDA_INFO"
	.align	4


	//----- nvinfo : EIATTR_REGCOUNT
	.align		4
        /*0000*/ 	.byte	0x04, 0x2f
        /*0002*/ 	.short	(.L_15 - .L_14)
	.align		4
.L_14:
        /*0004*/ 	.word	index@(_ZN7cutlass13device_kernelINS_4gemm6kernel13GemmUniversalIN4cute5tupleIJiiiiEEENS1_10collective13CollectiveMmaINS1_34MainloopSm90TmaGmmaWarpSpecializedILi4ENS5_IJNS4_1CILi2EEESB_NSA_ILi1EEEEEENS1_35KernelTmaWarpSpecializedCooperativeEEENS5_IJNSA_ILi128EEENSA_ILi64EEENSA_ILi32EEEEEENS_10tfloat32_tENS5_IJlSC_lEEESK_SL_NS4_8TiledMMAINS4_8MMA_AtomIJNS4_4SM904GMMA29MMA_64x64x8_F32TF32TF32_SS_TNILNSP_7ScaleInE1ELSR_1EEEEEENS4_6LayoutINS5_IJSB_SC_SC_EEENS5_IJSC_NSA_ILi0EEESW_EEEEENS5_IJNS4_10UnderscoreESZ_SZ_EEEEENS4_23SM90_TMA_LOAD_MULTICASTENS4_14ComposedLayoutINS4_7SwizzleILi3ELi4ELi3EEENS4_18smem_ptr_flag_bitsILi32EEENSU_INS5_IJNSA_ILi8EEESI_EEENS5_IJSI_SC_EEEEEEEvNS4_8identityES12_S1C_vS1D_EENS_8epilogue10collective6detail29Sm90TmaWarpSpecializedAdapterINS1G_15DefaultEpilogueISK_SL_SL_NS1F_6thread17LinearCombinationISK_Li1EffLNS1K_9ScaleType4KindE0ELNS_15FloatRoundStyleE2ESK_EENS1_15EpilogueDefaultEEEEEvvEEEEvNT_6ParamsE)
        /*0008*/ 	.word	0x000000a8


	//----- nvinfo : EIATTR_FRAME_SIZE
	.align		4
.L_15:
        /*000c*/ 	.byte	0x04, 0x11
        /*000e*/ 	.short	(.L_17 - .L_16)
	.align		4
.L_16:
        /*0010*/ 	.word	index@(_ZN7cutlass13device_kernelINS_4gemm6kernel13GemmUniversalIN4cute5tupleIJiiiiEEENS1_10collective13CollectiveMmaINS1_34MainloopSm90TmaGmmaWarpSpecializedILi4ENS5_IJNS4_1CILi2EEESB_NSA_ILi1EEEEEENS1_35KernelTmaWarpSpecializedCooperativeEEENS5_IJNSA_ILi128EEENSA_ILi64EEENSA_ILi32EEEEEENS_10tfloat32_tENS5_IJlSC_lEEESK_SL_NS4_8TiledMMAINS4_8MMA_AtomIJNS4_4SM904GMMA29MMA_64x64x8_F32TF32TF32_SS_TNILNSP_7ScaleInE1ELSR_1EEEEEENS4_6LayoutINS5_IJSB_SC_SC_EEENS5_IJSC_NSA_ILi0EEESW_EEEEENS5_IJNS4_10UnderscoreESZ_SZ_EEEEENS4_23SM90_TMA_LOAD_MULTICASTENS4_14ComposedLayoutINS4_7SwizzleILi3ELi4ELi3EEENS4_18smem_ptr_flag_bitsILi32EEENSU_INS5_IJNSA_ILi8EEESI_EEENS5_IJSI_SC_EEEEEEEvNS4_8identityES12_S1C_vS1D_EENS_8epilogue10collective6detail29Sm90TmaWarpSpecializedAdapterINS1G_15DefaultEpilogueISK_SL_SL_NS1F_6thread17LinearCombinationISK_Li1EffLNS1K_9ScaleType4KindE0ELNS_15FloatRoundStyleE2ESK_EENS1_15EpilogueDefaultEEEEEvvEEEEvNT_6ParamsE)
        /*0014*/ 	.word	0x00000000


	//----- nvinfo : EIATTR_MIN_STACK_SIZE
	.align		4
.L_17:
        /*0018*/ 	.byte	0x04, 0x12
        /*001a*/ 	.short	(.L_19 - .L_18)
	.align		4
.L_18:
        /*001c*/ 	.word	index@(_ZN7cutlass13device_kernelINS_4gemm6kernel13GemmUniversalIN4cute5tupleIJiiiiEEENS1_10collective13CollectiveMmaINS1_34MainloopSm90TmaGmmaWarpSpecializedILi4ENS5_IJNS4_1CILi2EEESB_NSA_ILi1EEEEEENS1_35KernelTmaWarpSpecializedCooperativeEEENS5_IJNSA_ILi128EEENSA_ILi64EEENSA_ILi32EEEEEENS_10tfloat32_tENS5_IJlSC_lEEESK_SL_NS4_8TiledMMAINS4_8MMA_AtomIJNS4_4SM904GMMA29MMA_64x64x8_F32TF32TF32_SS_TNILNSP_7ScaleInE1ELSR_1EEEEEENS4_6LayoutINS5_IJSB_SC_SC_EEENS5_IJSC_NSA_ILi0EEESW_EEEEENS5_IJNS4_10UnderscoreESZ_SZ_EEEEENS4_23SM90_TMA_LOAD_MULTICASTENS4_14ComposedLayoutINS4_7SwizzleILi3ELi4ELi3EEENS4_18smem_ptr_flag_bitsILi32EEENSU_INS5_IJNSA_ILi8EEESI_EEENS5_IJSI_SC_EEEEEEEvNS4_8identityES12_S1C_vS1D_EENS_8epilogue10collective6detail29Sm90TmaWarpSpecializedAdapterINS1G_15DefaultEpilogueISK_SL_SL_NS1F_6thread17LinearCombinationISK_Li1EffLNS1K_9ScaleType4KindE0ELNS_15FloatRoundStyleE2ESK_EENS1_15EpilogueDefaultEEEEEvvEEEEvNT_6ParamsE)
        /*0020*/ 	.word	0x00000000
.L_19:


//--------------------- .nv.compat                --------------------------
	.section	.nv.compat,"",@"SHT_CUDA_COMPAT_INFO"
	.align	4
        /*0000*/ 	.byte	0x02, 0x09, 0x01, 0x00, 0x02, 0x02, 0x04, 0x00, 0x02, 0x05, 0x05, 0x00, 0x03, 0x07, 0x01, 0x01
        /*0010*/ 	.byte	0x02, 0x03, 0x01, 0x00, 0x02, 0x06, 0x01, 0x00, 0x04, 0x0b, 0x08, 0x00, 0x00, 0x00, 0x00, 0x00
        /*0020*/ 	.byte	0x00, 0x00, 0x00, 0x00


//--------------------- .nv.info._ZN7cutlass13device_kernelINS_4gemm6kernel13GemmUniversalIN4cute5tupleIJiiiiEEENS1_10collective13CollectiveMmaINS1_34MainloopSm90TmaGmmaWarpSpecializedILi4ENS5_IJNS4_1CILi2EEESB_NSA_ILi1EEEEEENS1_35KernelTmaWarpSpecializedCooperativeEEENS5_IJNSA_ILi128EEENSA_ILi64EEENSA_ILi32EEEEEENS_10tfloat32_tENS5_IJlSC_lEEESK_SL_NS4_8TiledMMAINS4_8MMA_AtomIJNS4_4SM904GMMA29MMA_64x64x8_F32TF32TF32_SS_TNILNSP_7ScaleInE1ELSR_1EEEEEENS4_6LayoutINS5_IJSB_SC_SC_EEENS5_IJSC_NSA_ILi0EEESW_EEEEENS5_IJNS4_10UnderscoreESZ_SZ_EEEEENS4_23SM90_TMA_LOAD_MULTICASTENS4_14ComposedLayoutINS4_7SwizzleILi3ELi4ELi3EEENS4_18smem_ptr_flag_bitsILi32EEENSU_INS5_IJNSA_ILi8EEESI_EEENS5_IJSI_SC_EEEEEEEvNS4_8identityES12_S1C_vS1D_EENS_8epilogue10collective6detail29Sm90TmaWarpSpecializedAdapterINS1G_15DefaultEpilogueISK_SL_SL_NS1F_6thread17LinearCombinationISK_Li1EffLNS1K_9ScaleType4KindE0ELNS_15FloatRoundStyleE2ESK_EENS1_15EpilogueDefaultEEEEEvvEEEEvNT_6ParamsE --------------------------
	.section	.nv.info._ZN7cutlass13device_kernelINS_4gemm6kernel13GemmUniversalIN4cute5tupleIJiiiiEEENS1_10collective13CollectiveMmaINS1_34MainloopSm90TmaGmmaWarpSpecializedILi4ENS5_IJNS4_1CILi2EEESB_NSA_ILi1EEEEEENS1_35KernelTmaWarpSpecializedCooperativeEEENS5_IJNSA_ILi128EEENSA_ILi64EEENSA_ILi32EEEEEENS_10tfloat32_tENS5_IJlSC_lEEESK_SL_NS4_8TiledMMAINS4_8MMA_AtomIJNS4_4SM904GMMA29MMA_64x64x8_F32TF32TF32_SS_TNILNSP_7ScaleInE1ELSR_1EEEEEENS4_6LayoutINS5_IJSB_SC_SC_EEENS5_IJSC_NSA_ILi0EEESW_EEEEENS5_IJNS4_10UnderscoreESZ_SZ_EEEEENS4_23SM90_TMA_LOAD_MULTICASTENS4_14ComposedLayoutINS4_7SwizzleILi3ELi4ELi3EEENS4_18smem_ptr_flag_bitsILi32EEENSU_INS5_IJNSA_ILi8EEESI_EEENS5_IJSI_SC_EEEEEEEvNS4_8identityES12_S1C_vS1D_EENS_8epilogue10collective6detail29Sm90TmaWarpSpecializedAdapterINS1G_15DefaultEpilogueISK_SL_SL_NS1F_6thread17LinearCombinationISK_Li1EffLNS1K_9ScaleType4KindE0ELNS_15FloatRoundStyleE2ESK_EENS1_15EpilogueDefaultEEEEEvvEEEEvNT_6ParamsE,"",@"SHT_CUDA_INFO"
	.sectionflags	@""
	.align	4


	//----- nvinfo : EIATTR_CUDA_API_VERSION
	.align		4
        /*0000*/ 	.byte	0x04, 0x37
        /*0002*/ 	.short	(.L_21 - .L_20)
.L_20:
        /*0004*/ 	.word	0x00000082


	//----- nvinfo : EIATTR_KPARAM_INFO
	.align		4
.L_21:
        /*0008*/ 	.byte	0x04, 0x17
        /*000a*/ 	.short	(.L_23 - .L_22)
.L_22:
        /*000c*/ 	.word	0x00000000
        /*0010*/ 	.short	0x0000
        /*0012*/ 	.short	0x0070
        /*0014*/ 	.byte	0x00, 0xf0, 0x01, 0x10


	//----- nvinfo : EIATTR_SPARSE_MMA_MASK
	.align		4
.L_23:
        /*0018*/ 	.byte	0x03, 0x50
        /*001a*/ 	.short	0x0000


	//----- nvinfo : EIATTR_MAXREG_COUNT
	.align		4
        /*001c*/ 	.byte	0x03, 0x1b
        /*001e*/ 	.short	0x00a8


	//----- nvinfo : EIATTR_NUM_BARRIERS
	.align		4
        /*0020*/ 	.byte	0x02, 0x4c
        /*0022*/ 	.byte	0x01
	.zero		1


	//----- nvinfo : EIATTR_EXTERNS
	.align		4
        /*0024*/ 	.byte	0x04, 0x0f
        /*0026*/ 	.short	(.L_25 - .L_24)


	//   ....[0]....
	.align		4
.L_24:
        /*0028*/ 	.word	index@(__assertfail)


	//----- nvinfo : EIATTR_MERCURY_ISA_VERSION
	.align		4
.L_25:
        /*002c*/ 	.byte	0x03, 0x5f
        /*002e*/ 	.short	0x0101


	//----- nvinfo : EIATTR_INT_WARP_WIDE_INSTR_OFFSETS
	.align		4
        /*0030*/ 	.byte	0x04, 0x31
        /*0032*/ 	.short	(.L_27 - .L_26)


	//   ....[0]....
.L_26:
        /*0034*/ 	.word	0x00000480


	//   ....[1]....
        /*0038*/ 	.word	0x000004b0


	//   ....[2]....
        /*003c*/ 	.word	0x00000670


	//   ....[3]....
        /*0040*/ 	.word	0x00001cc0


	//----- nvinfo : EIATTR_COOP_GROUP_MASK_REGIDS
	.align		4
.L_27:
        /*0044*/ 	.byte	0x04, 0x29
        /*0046*/ 	.short	(.L_29 - .L_28)


	//   ....[0]....
.L_28:
        /*0048*/ 	.word	0xffffffff


	//   ....[1]....
        /*004c*/ 	.word	0xffffffff


	//   ....[2]....
        /*0050*/ 	.word	0xffffffff


	//   ....[3]....
        /*0054*/ 	.word	0xffffffff


	//   ....[4]....
        /*0058*/ 	.word	0xffffffff


	//   ....[5]....
        /*005c*/ 	.word	0xffffffff


	//----- nvinfo : EIATTR_COOP_GROUP_INSTR_OFFSETS
	.align		4
.L_29:
        /*0060*/ 	.byte	0x04, 0x28
        /*0062*/ 	.short	(.L_31 - .L_30)


	//   ....[0]....
.L_30:
        /*0064*/ 	.word	0x00000060


	//   ....[1]....
        /*0068*/ 	.word	0x00000070


	//   ....[2]....
        /*006c*/ 	.word	0x00000130


	//   ....[3]....
        /*0070*/ 	.word	0x000002d0


	//   ....[4]....
        /*0074*/ 	.word	0x000007f0


	//   ....[5]....
        /*0078*/ 	.word	0x00001230


	//----- nvinfo : EIATTR_REG_RECONFIG
	.align		4
.L_31:
        /*007c*/ 	.byte	0x01, 0x54
	.zero		2


	//----- nvinfo : EIATTR_SYSCALL_OFFSETS
	.align		4
        /*0080*/ 	.byte	0x04, 0x46
        /*0082*/ 	.short	(.L_33 - .L_32)


	//   ....[0]....
.L_32:
        /*0084*/ 	.word	0x000013f0


	//----- nvinfo : EIATTR_MBARRIER_INSTR_OFFSETS
	.align		4
.L_33:
        /*0088*/ 	.byte	0x04, 0x39
        /*008a*/ 	.short	(.L_35 - .L_34)


	//   ....[0]....
.L_34:
        /*008c*/ 	.word	0x00000230
        /*0090*/ 	.word	0x000000ff
        /*0094*/ 	.word	0x00000000
        /*0098*/ 	.short	0x0100
        /*009a*/ 	.byte	0x08
	.zero		1


	//   ....[1]....
        /*009c*/ 	.word	0x00000240
        /*00a0*/ 	.word	0x000000ff
        /*00a4*/ 	.word	0x00000020
        /*00a8*/ 	.short	0x0100
        /*00aa*/ 	.byte	0x08
	.zero		1


	//   ....[2]....
        /*00ac*/ 	.word	0x00000250
        /*00b0*/ 	.word	0x000000ff
        /*00b4*/ 	.word	0x00000008
        /*00b8*/ 	.short	0x0100
        /*00ba*/ 	.byte	0x08
	.zero		1


	//   ....[3]....
        /*00bc*/ 	.word	0x00000260
        /*00c0*/ 	.word	0x000000ff
        /*00c4*/ 	.word	0x00000028
        /*00c8*/ 	.short	0x0100
        /*00ca*/ 	.byte	0x08
	.zero		1


	//   ....[4]....
        /*00cc*/ 	.word	0x00000270
        /*00d0*/ 	.word	0x000000ff
        /*00d4*/ 	.word	0x00000010
        /*00d8*/ 	.short	0x0100
        /*00da*/ 	.byte	0x08
	.zero		1


	//   ....[5]....
        /*00dc*/ 	.word	0x00000280
        /*00e0*/ 	.word	0x000000ff
        /*00e4*/ 	.word	0x00000030
        /*00e8*/ 	.short	0x0100
        /*00ea*/ 	.byte	0x08
	.zero		1


	//   ....[6]....
        /*00ec*/ 	.word	0x00000290
        /*00f0*/ 	.word	0x000000ff
        /*00f4*/ 	.word	0x00000018
        /*00f8*/ 	.short	0x0100
        /*00fa*/ 	.byte	0x08
	.zero		1


	//   ....[7]....
        /*00fc*/ 	.word	0x000002a0
        /*0100*/ 	.word	0x000000ff
        /*0104*/ 	.word	0x00000038
        /*0108*/ 	.short	0x0100
        /*010a*/ 	.byte	0x08
	.zero		1


	//   ....[8]....
        /*010c*/ 	.word	0x000006f0
        /*0110*/ 	.word	0x000000ff
        /*0114*/ 	.word	0x00000050
        /*0118*/ 	.short	0x0100
        /*011a*/ 	.byte	0x06
	.zero		1


	//   ....[9]....
        /*011c*/ 	.word	0x00000780
        /*0120*/ 	.word	0x000000ff
        /*0124*/ 	.word	0x00000058
        /*0128*/ 	.short	0x0100
        /*012a*/ 	.byte	0x06
	.zero		1


	//   ....[10]....
        /*012c*/ 	.word	0x000014b0
        /*0130*/ 	.word	0x00000003
        /*0134*/ 	.word	0x00000000
        /*0138*/ 	.short	0x010a
        /*013a*/ 	.byte	0x3f
	.zero		1


	//   ....[11]....
        /*013c*/ 	.word	0x000014f0
        /*0140*/ 	.word	0x00000003
        /*0144*/ 	.word	0x00000000
        /*0148*/ 	.short	0x010a
        /*014a*/ 	.byte	0x3f
	.zero		1


	//   ....[12]....
        /*014c*/ 	.word	0x000018c0
        /*0150*/ 	.word	0x00000005
        /*0154*/ 	.word	0x00000000
        /*0158*/ 	.short	0x010a
        /*015a*/ 	.byte	0x3f
	.zero		1


	//   ....[13]....
        /*015c*/ 	.word	0x00001900
        /*0160*/ 	.word	0x00000005
        /*0164*/ 	.word	0x00000000
        /*0168*/ 	.short	0x010a
        /*016a*/ 	.byte	0x3f
	.zero		1


	//   ....[14]....
        /*016c*/ 	.word	0x00001b60
        /*0170*/ 	.word	0x00000005
        /*0174*/ 	.word	0x00000000
        /*0178*/ 	.short	0x0101
        /*017a*/ 	.byte	0x3f
	.zero		1


	//   ....[15]....
        /*017c*/ 	.word	0x00001d40
        /*0180*/ 	.word	0x00000003
        /*0184*/ 	.word	0x00000000
        /*0188*/ 	.short	0x0101
        /*018a*/ 	.byte	0x3f
	.zero		1


	//   ....[16]....
        /*018c*/ 	.word	0x00005310
        /*0190*/ 	.word	0x00000016
        /*0194*/ 	.word	0x00000020
        /*0198*/ 	.short	0x010a
        /*019a*/ 	.byte	0x3f
	.zero		1


	//   ....[17]....
        /*019c*/ 	.word	0x000056f0
        /*01a0*/ 	.word	0x00000004
        /*01a4*/ 	.word	0x00000058
        /*01a8*/ 	.short	0x0101
        /*01aa*/ 	.byte	0x3f
	.zero		1


	//   ....[18]....
        /*01ac*/ 	.word	0x00005e00
        /*01b0*/ 	.word	0x00000005
        /*01b4*/ 	.word	0x00000000
        /*01b8*/ 	.short	0x010a
        /*01ba*/ 	.byte	0x3f
	.zero		1


	//   ....[19]....
        /*01bc*/ 	.word	0x00005e80
        /*01c0*/ 	.word	0x00000007
        /*01c4*/ 	.word	0x00000000
        /*01c8*/ 	.short	0x010a
        /*01ca*/ 	.byte	0x3f
	.zero		1


	//   ....[20]....
        /*01cc*/ 	.word	0x00005f10
        /*01d0*/ 	.word	0x00000006
        /*01d4*/ 	.word	0x00000000
        /*01d8*/ 	.short	0x010a
        /*01da*/ 	.byte	0x3f
	.zero		1


	//   ....[21]....
        /*01dc*/ 	.word	0x00005fa0
        /*01e0*/ 	.word	0x00000003
        /*01e4*/ 	.word	0x00000000
        /*01e8*/ 	.short	0x010a
        /*01ea*/ 	.byte	0x3f
	.zero		1


	//   ....[22]....
        /*01ec*/ 	.word	0x00006000
        /*01f0*/ 	.word	0x00000003
        /*01f4*/ 	.word	0x00000000
        /*01f8*/ 	.short	0x010a
        /*01fa*/ 	.byte	0x3f
	.zero		1


	//   ....[23]....
        /*01fc*/ 	.word	0x00006050
        /*0200*/ 	.word	0x00000005
        /*0204*/ 	.word	0x00000000
        /*0208*/ 	.short	0x010a
        /*020a*/ 	.byte	0x3f
	.zero		1


	//   ....[24]....
        /*020c*/ 	.word	0x00006120
        /*0210*/ 	.word	0x00000016
        /*0214*/ 	.word	0x00000020
        /*0218*/ 	.short	0x010a
        /*021a*/ 	.byte	0x3f
	.zero		1


	//   ....[25]....
        /*021c*/ 	.word	0x000061f0
        /*0220*/ 	.word	0x00000005
        /*0224*/ 	.word	0x00000000
        /*0228*/ 	.short	0x010a
        /*022a*/ 	.byte	0x3f
	.zero		1


	//   ....[26]....
        /*022c*/ 	.word	0x00006240
        /*0230*/ 	.word	0x00000007
        /*0234*/ 	.word	0x00000000
        /*0238*/ 	.short	0x010a
        /*023a*/ 	.byte	0x3f
	.zero		1


	//   ....[27]....
        /*023c*/ 	.word	0x00006290
        /*0240*/ 	.word	0x00000006
        /*0244*/ 	.word	0x00000000
        /*0248*/ 	.short	0x010a
        /*024a*/ 	.byte	0x3f
	.zero		1


	//----- nvinfo : EIATTR_NUM_MBARRIERS
	.align		4
.L_35:
        /*024c*/ 	.byte	0x03, 0x38
        /*024e*/ 	.short	0x000a


	//----- nvinfo : EIATTR_EXIT_INSTR_OFFSETS
	.align		4
        /*0250*/ 	.byte	0x04, 0x1c
        /*0252*/ 	.short	(.L_37 - .L_36)


	//   ....[0]....
.L_36:
        /*0254*/ 	.word	0x00000950


	//   ....[1]....
        /*0258*/ 	.word	0x00001160


	//   ....[2]....
        /*025c*/ 	.word	0x00004940


	//   ....[3]....
        /*0260*/ 	.word	0x00004ea0


	//   ....[4]....
        /*0264*/ 	.word	0x00005ff0


	//----- nvinfo : EIATTR_MAX_THREADS
	.align		4
.L_37:
        /*0268*/ 	.byte	0x04, 0x05
        /*026a*/ 	.short	(.L_39 - .L_38)
.L_38:
        /*026c*/ 	.word	0x00000180
        /*0270*/ 	.word	0x00000001
        /*0274*/ 	.word	0x00000001


	//----- nvinfo : EIATTR_CRS_STACK_SIZE
	.align		4
.L_39:
        /*0278*/ 	.byte	0x04, 0x1e
        /*027a*/ 	.short	(.L_41 - .L_40)
.L_40:
        /*027c*/ 	.word	0x00000000


	//----- nvinfo : EIATTR_CBANK_PARAM_SIZE
	.align		4
.L_41:
        /*0280*/ 	.byte	0x03, 0x19
        /*0282*/ 	.short	0x0470


	//----- nvinfo : EIATTR_PARAM_CBANK
	.align		4
        /*0284*/ 	.byte	0x04, 0x0a
        /*0286*/ 	.short	(.L_43 - .L_42)
	.align		4
.L_42:
        /*0288*/ 	.word	index@(.nv.constant0._ZN7cutlass13device_kernelINS_4gemm6kernel13GemmUniversalIN4cute5tupleIJiiiiEEENS1_10collective13CollectiveMmaINS1_34MainloopSm90TmaGmmaWarpSpecializedILi4ENS5_IJNS4_1CILi2EEESB_NSA_ILi1EEEEEENS1_35KernelTmaWarpSpecializedCooperativeEEENS5_IJNSA_ILi128EEENSA_ILi64EEENSA_ILi32EEEEEENS_10tfloat32_tENS5_IJlSC_lEEESK_SL_NS4_8TiledMMAINS4_8MMA_AtomIJNS4_4SM904GMMA29MMA_64x64x8_F32TF32TF32_SS_TNILNSP_7ScaleInE1ELSR_1EEEEEENS4_6LayoutINS5_IJSB_SC_SC_EEENS5_IJSC_NSA_ILi0EEESW_EEEEENS5_IJNS4_10UnderscoreESZ_SZ_EEEEENS4_23SM90_TMA_LOAD_MULTICASTENS4_14ComposedLayoutINS4_7SwizzleILi3ELi4ELi3EEENS4_18smem_ptr_flag_bitsILi32EEENSU_INS5_IJNSA_ILi8EEESI_EEENS5_IJSI_SC_EEEEEEEvNS4_8identityES12_S1C_vS1D_EENS_8epilogue10collective6detail29Sm90TmaWarpSpecializedAdapterINS1G_15DefaultEpilogueISK_SL_SL_NS1F_6thread17LinearCombinationISK_Li1EffLNS1K_9ScaleType4KindE0ELNS_15FloatRoundStyleE2ESK_EENS1_15EpilogueDefaultEEEEEvvEEEEvNT_6ParamsE)
        /*028c*/ 	.short	0x0210
        /*028e*/ 	.short	0x0470


	//----- nvinfo : EIATTR_SW_WAR
	.align		4
.L_43:
        /*0290*/ 	.byte	0x04, 0x36
        /*0292*/ 	.short	(.L_45 - .L_44)
.L_44:
        /*0294*/ 	.word	0x00000008
.L_45:


//--------------------- .nv.callgraph             --------------------------
	.section	.nv.callgraph,"",@"SHT_CUDA_CALLGRAPH"
	.align	4
	.sectionentsize	8
	.align		4
        /*0000*/ 	.word	0x00000000
	.align		4
        /*0004*/ 	.word	0xffffffff
	.align		4
        /*0008*/ 	.word	index@(_ZN7cutlass13device_kernelINS_4gemm6kernel13GemmUniversalIN4cute5tupleIJiiiiEEENS1_10collective13CollectiveMmaINS1_34MainloopSm90TmaGmmaWarpSpecializedILi4ENS5_IJNS4_1CILi2EEESB_NSA_ILi1EEEEEENS1_35KernelTmaWarpSpecializedCooperativeEEENS5_IJNSA_ILi128EEENSA_ILi64EEENSA_ILi32EEEEEENS_10tfloat32_tENS5_IJlSC_lEEESK_SL_NS4_8TiledMMAINS4_8MMA_AtomIJNS4_4SM904GMMA29MMA_64x64x8_F32TF32TF32_SS_TNILNSP_7ScaleInE1ELSR_1EEEEEENS4_6LayoutINS5_IJSB_SC_SC_EEENS5_IJSC_NSA_ILi0EEESW_EEEEENS5_IJNS4_10UnderscoreESZ_SZ_EEEEENS4_23SM90_TMA_LOAD_MULTICASTENS4_14ComposedLayoutINS4_7SwizzleILi3ELi4ELi3EEENS4_18smem_ptr_flag_bitsILi32EEENSU_INS5_IJNSA_ILi8EEESI_EEENS5_IJSI_SC_EEEEEEEvNS4_8identityES12_S1C_vS1D_EENS_8epilogue10collective6detail29Sm90TmaWarpSpecializedAdapterINS1G_15DefaultEpilogueISK_SL_SL_NS1F_6thread17LinearCombinationISK_Li1EffLNS1K_9ScaleType4KindE0ELNS_15FloatRoundStyleE2ESK_EENS1_15EpilogueDefaultEEEEEvvEEEEvNT_6ParamsE)
	.align		4
        /*000c*/ 	.word	index@(__assertfail)
	.align		4
        /*0010*/ 	.word	0x00000000
	.align		4
        /*0014*/ 	.word	0xfffffffe
	.align		4
        /*0018*/ 	.word	0x00000000
	.align		4
        /*001c*/ 	.word	0xfffffffd
	.align		4
        /*0020*/ 	.word	0x00000000
	.align		4
        /*0024*/ 	.word	0xfffffffc


//--------------------- .nv.constant4             --------------------------
	.section	.nv.constant4,"a",@progbits
	.align	8
	.align		8
.nv.constant4:
        /*0000*/ 	.dword	__assertfail
	.align		8
        /*0008*/ 	.dword	__unnamed_1
	.align		8
        /*0010*/ 	.dword	_ZN39_INTERNAL_711f68ab_4_k_cu_e59eada5_69414cuda3std3__45__cpo5beginE
	.align		8
        /*0018*/ 	.dword	_ZN39_INTERNAL_711f68ab_4_k_cu_e59eada5_69414cuda3std3__45__cpo3endE
	.align		8
        /*0020*/ 	.dword	_ZN39_INTERNAL_711f68ab_4_k_cu_e59eada5_69414cuda3std3__45__cpo6cbeginE
	.align		8
        /*0028*/ 	.dword	_ZN39_INTERNAL_711f68ab_4_k_cu_e59eada5_69414cuda3std3__45__cpo4cendE
	.align		8
        /*0030*/ 	.dword	_ZN39_INTERNAL_711f68ab_4_k_cu_e59eada5_69414cuda3std3__441_GLOBAL__N__711f68ab_4_k_cu_e59eada5_69416ignoreE
	.align		8
        /*0038*/ 	.dword	_ZN39_INTERNAL_711f68ab_4_k_cu_e59eada5_69414cuda3std3__419piecewise_constructE
	.align		8
        /*0040*/ 	.dword	_ZN39_INTERNAL_711f68ab_4_k_cu_e59eada5_69414cuda3std3__48in_placeE
	.align		8
        /*0048*/ 	.dword	_ZN39_INTERNAL_711f68ab_4_k_cu_e59eada5_69414cuda3std6ranges3__45__cpo4swapE
	.align		8
        /*0050*/ 	.dword	_ZN39_INTERNAL_711f68ab_4_k_cu_e59eada5_69414cuda3std6ranges3__45__cpo9iter_moveE
	.align		8
        /*0058*/ 	.dword	_ZN39_INTERNAL_711f68ab_4_k_cu_e59eada5_69414cute7productE
	.align		8
        /*0060*/ 	.dword	_ZN39_INTERNAL_711f68ab_4_k_cu_e59eada5_69414cute1_E
	.align		8
        /*0068*/ 	.dword	$str$22
	.align		8
        /*0070*/ 	.dword	$str$23


//--------------------- .text._ZN7cutlass13device_kernelINS_4gemm6kernel13GemmUniversalIN4cute5tupleIJiiiiEEENS1_10collective13CollectiveMmaINS1_34MainloopSm90TmaGmmaWarpSpecializedILi4ENS5_IJNS4_1CILi2EEESB_NSA_ILi1EEEEEENS1_35KernelTmaWarpSpecializedCooperativeEEENS5_IJNSA_ILi128EEENSA_ILi64EEENSA_ILi32EEEEEENS_10tfloat32_tENS5_IJlSC_lEEESK_SL_NS4_8TiledMMAINS4_8MMA_AtomIJNS4_4SM904GMMA29MMA_64x64x8_F32TF32TF32_SS_TNILNSP_7ScaleInE1ELSR_1EEEEEENS4_6LayoutINS5_IJSB_SC_SC_EEENS5_IJSC_NSA_ILi0EEESW_EEEEENS5_IJNS4_10UnderscoreESZ_SZ_EEEEENS4_23SM90_TMA_LOAD_MULTICASTENS4_14ComposedLayoutINS4_7SwizzleILi3ELi4ELi3EEENS4_18smem_ptr_flag_bitsILi32EEENSU_INS5_IJNSA_ILi8EEESI_EEENS5_IJSI_SC_EEEEEEEvNS4_8identityES12_S1C_vS1D_EENS_8epilogue10collective6detail29Sm90TmaWarpSpecializedAdapterINS1G_15DefaultEpilogueISK_SL_SL_NS1F_6thread17LinearCombinationISK_Li1EffLNS1K_9ScaleType4KindE0ELNS_15FloatRoundStyleE2ESK_EENS1_15EpilogueDefaultEEEEEvvEEEEvNT_6ParamsE --------------------------
	.section	.text._ZN7cutlass13device_kernelINS_4gemm6kernel13GemmUniversalIN4cute5tupleIJiiiiEEENS1_10collective13CollectiveMmaINS1_34MainloopSm90TmaGmmaWarpSpecializedILi4ENS5_IJNS4_1CILi2EEESB_NSA_ILi1EEEEEENS1_35KernelTmaWarpSpecializedCooperativeEEENS5_IJNSA_ILi128EEENSA_ILi64EEENSA_ILi32EEEEEENS_10tfloat32_tENS5_IJlSC_lEEESK_SL_NS4_8TiledMMAINS4_8MMA_AtomIJNS4_4SM904GMMA29MMA_64x64x8_F32TF32TF32_SS_TNILNSP_7ScaleInE1ELSR_1EEEEEENS4_6LayoutINS5_IJSB_SC_SC_EEENS5_IJSC_NSA_ILi0EEESW_EEEEENS5_IJNS4_10UnderscoreESZ_SZ_EEEEENS4_23SM90_TMA_LOAD_MULTICASTENS4_14ComposedLayoutINS4_7SwizzleILi3ELi4ELi3EEENS4_18smem_ptr_flag_bitsILi32EEENSU_INS5_IJNSA_ILi8EEESI_EEENS5_IJSI_SC_EEEEEEEvNS4_8identityES12_S1C_vS1D_EENS_8epilogue10collective6detail29Sm90TmaWarpSpecializedAdapterINS1G_15DefaultEpilogueISK_SL_SL_NS1F_6thread17LinearCombinationISK_Li1EffLNS1K_9ScaleType4KindE0ELNS_15FloatRoundStyleE2ESK_EENS1_15EpilogueDefaultEEEEEvvEEEEvNT_6ParamsE,"ax",@progbits
	.align	128
.text._ZN7cutlass13device_kernelINS_4gemm6kernel13GemmUniversalIN4cute5tupleIJiiiiEEENS1_10collective13CollectiveMmaINS1_34MainloopSm90TmaGmmaWarpSpecializedILi4ENS5_IJNS4_1CILi2EEESB_NSA_ILi1EEEEEENS1_35KernelTmaWarpSpecializedCooperativeEEENS5_IJNSA_ILi128EEENSA_ILi64EEENSA_ILi32EEEEEENS_10tfloat32_tENS5_IJlSC_lEEESK_SL_NS4_8TiledMMAINS4_8MMA_AtomIJNS4_4SM904GMMA29MMA_64x64x8_F32TF32TF32_SS_TNILNSP_7ScaleInE1ELSR_1EEEEEENS4_6LayoutINS5_IJSB_SC_SC_EEENS5_IJSC_NSA_ILi0EEESW_EEEEENS5_IJNS4_10UnderscoreESZ_SZ_EEEEENS4_23SM90_TMA_LOAD_MULTICASTENS4_14ComposedLayoutINS4_7SwizzleILi3ELi4ELi3EEENS4_18smem_ptr_flag_bitsILi32EEENSU_INS5_IJNSA_ILi8EEESI_EEENS5_IJSI_SC_EEEEEEEvNS4_8identityES12_S1C_vS1D_EENS_8epilogue10collective6detail29Sm90TmaWarpSpecializedAdapterINS1G_15DefaultEpilogueISK_SL_SL_NS1F_6thread17LinearCombinationISK_Li1EffLNS1K_9ScaleType4KindE0ELNS_15FloatRoundStyleE2ESK_EENS1_15EpilogueDefaultEEEEEvvEEEEvNT_6ParamsE:
        .type           _ZN7cutlass13device_kernelINS_4gemm6kernel13GemmUniversalIN4cute5tupleIJiiiiEEENS1_10collective13CollectiveMmaINS1_34MainloopSm90TmaGmmaWarpSpecializedILi4ENS5_IJNS4_1CILi2EEESB_NSA_ILi1EEEEEENS1_35KernelTmaWarpSpecializedCooperativeEEENS5_IJNSA_ILi128EEENSA_ILi64EEENSA_ILi32EEEEEENS_10tfloat32_tENS5_IJlSC_lEEESK_SL_NS4_8TiledMMAINS4_8MMA_AtomIJNS4_4SM904GMMA29MMA_64x64x8_F32TF32TF32_SS_TNILNSP_7ScaleInE1ELSR_1EEEEEENS4_6LayoutINS5_IJSB_SC_SC_EEENS5_IJSC_NSA_ILi0EEESW_EEEEENS5_IJNS4_10UnderscoreESZ_SZ_EEEEENS4_23SM90_TMA_LOAD_MULTICASTENS4_14ComposedLayoutINS4_7SwizzleILi3ELi4ELi3EEENS4_18smem_ptr_flag_bitsILi32EEENSU_INS5_IJNSA_ILi8EEESI_EEENS5_IJSI_SC_EEEEEEEvNS4_8identityES12_S1C_vS1D_EENS_8epilogue10collective6detail29Sm90TmaWarpSpecializedAdapterINS1G_15DefaultEpilogueISK_SL_SL_NS1F_6thread17LinearCombinationISK_Li1EffLNS1K_9ScaleType4KindE0ELNS_15FloatRoundStyleE2ESK_EENS1_15EpilogueDefaultEEEEEvvEEEEvNT_6ParamsE,@function
        .size           _ZN7cutlass13device_kernelINS_4gemm6kernel13GemmUniversalIN4cute5tupleIJiiiiEEENS1_10collective13CollectiveMmaINS1_34MainloopSm90TmaGmmaWarpSpecializedILi4ENS5_IJNS4_1CILi2EEESB_NSA_ILi1EEEEEENS1_35KernelTmaWarpSpecializedCooperativeEEENS5_IJNSA_ILi128EEENSA_ILi64EEENSA_ILi32EEEEEENS_10tfloat32_tENS5_IJlSC_lEEESK_SL_NS4_8TiledMMAINS4_8MMA_AtomIJNS4_4SM904GMMA29MMA_64x64x8_F32TF32TF32_SS_TNILNSP_7ScaleInE1ELSR_1EEEEEENS4_6LayoutINS5_IJSB_SC_SC_EEENS5_IJSC_NSA_ILi0EEESW_EEEEENS5_IJNS4_10UnderscoreESZ_SZ_EEEEENS4_23SM90_TMA_LOAD_MULTICASTENS4_14ComposedLayoutINS4_7SwizzleILi3ELi4ELi3EEENS4_18smem_ptr_flag_bitsILi32EEENSU_INS5_IJNSA_ILi8EEESI_EEENS5_IJSI_SC_EEEEEEEvNS4_8identityES12_S1C_vS1D_EENS_8epilogue10collective6detail29Sm90TmaWarpSpecializedAdapterINS1G_15DefaultEpilogueISK_SL_SL_NS1F_6thread17LinearCombinationISK_Li1EffLNS1K_9ScaleType4KindE0ELNS_15FloatRoundStyleE2ESK_EENS1_15EpilogueDefaultEEEEEvvEEEEvNT_6ParamsE,(.L_x_133 - _ZN7cutlass13device_kernelINS_4gemm6kernel13GemmUniversalIN4cute5tupleIJiiiiEEENS1_10collective13CollectiveMmaINS1_34MainloopSm90TmaGmmaWarpSpecializedILi4ENS5_IJNS4_1CILi2EEESB_NSA_ILi1EEEEEENS1_35KernelTmaWarpSpecializedCooperativeEEENS5_IJNSA_ILi128EEENSA_ILi64EEENSA_ILi32EEEEEENS_10tfloat32_tENS5_IJlSC_lEEESK_SL_NS4_8TiledMMAINS4_8MMA_AtomIJNS4_4SM904GMMA29MMA_64x64x8_F32TF32TF32_SS_TNILNSP_7ScaleInE1ELSR_1EEEEEENS4_6LayoutINS5_IJSB_SC_SC_EEENS5_IJSC_NSA_ILi0EEESW_EEEEENS5_IJNS4_10UnderscoreESZ_SZ_EEEEENS4_23SM90_TMA_LOAD_MULTICASTENS4_14ComposedLayoutINS4_7SwizzleILi3ELi4ELi3EEENS4_18smem_ptr_flag_bitsILi32EEENSU_INS5_IJNSA_ILi8EEESI_EEENS5_IJSI_SC_EEEEEEEvNS4_8identityES12_S1C_vS1D_EENS_8epilogue10collective6detail29Sm90TmaWarpSpecializedAdapterINS1G_15DefaultEpilogueISK_SL_SL_NS1F_6thread17LinearCombinationISK_Li1EffLNS1K_9ScaleType4KindE0ELNS_15FloatRoundStyleE2ESK_EENS1_15EpilogueDefaultEEEEEvvEEEEvNT_6ParamsE)
        .other          _ZN7cutlass13device_kernelINS_4gemm6kernel13GemmUniversalIN4cute5tupleIJiiiiEEENS1_10collective13CollectiveMmaINS1_34MainloopSm90TmaGmmaWarpSpecializedILi4ENS5_IJNS4_1CILi2EEESB_NSA_ILi1EEEEEENS1_35KernelTmaWarpSpecializedCooperativeEEENS5_IJNSA_ILi128EEENSA_ILi64EEENSA_ILi32EEEEEENS_10tfloat32_tENS5_IJlSC_lEEESK_SL_NS4_8TiledMMAINS4_8MMA_AtomIJNS4_4SM904GMMA29MMA_64x64x8_F32TF32TF32_SS_TNILNSP_7ScaleInE1ELSR_1EEEEEENS4_6LayoutINS5_IJSB_SC_SC_EEENS5_IJSC_NSA_ILi0EEESW_EEEEENS5_IJNS4_10UnderscoreESZ_SZ_EEEEENS4_23SM90_TMA_LOAD_MULTICASTENS4_14ComposedLayoutINS4_7SwizzleILi3ELi4ELi3EEENS4_18smem_ptr_flag_bitsILi32EEENSU_INS5_IJNSA_ILi8EEESI_EEENS5_IJSI_SC_EEEEEEEvNS4_8identityES12_S1C_vS1D_EENS_8epilogue10collective6detail29Sm90TmaWarpSpecializedAdapterINS1G_15DefaultEpilogueISK_SL_SL_NS1F_6thread17LinearCombinationISK_Li1EffLNS1K_9ScaleType4KindE0ELNS_15FloatRoundStyleE2ESK_EENS1_15EpilogueDefaultEEEEEvvEEEEvNT_6ParamsE,@"STO_CUDA_ENTRY STV_DEFAULT"
_ZN7cutlass13device_kernelINS_4gemm6kernel13GemmUniversalIN4cute5tupleIJiiiiEEENS1_10collective13CollectiveMmaINS1_34MainloopSm90TmaGmmaWarpSpecializedILi4ENS5_IJNS4_1CILi2EEESB_NSA_ILi1EEEEEENS1_35KernelTmaWarpSpecializedCooperativeEEENS5_IJNSA_ILi128EEENSA_ILi64EEENSA_ILi32EEEEEENS_10tfloat32_tENS5_IJlSC_lEEESK_SL_NS4_8TiledMMAINS4_8MMA_AtomIJNS4_4SM904GMMA29MMA_64x64x8_F32TF32TF32_SS_TNILNSP_7ScaleInE1ELSR_1EEEEEENS4_6LayoutINS5_IJSB_SC_SC_EEENS5_IJSC_NSA_ILi0EEESW_EEEEENS5_IJNS4_10UnderscoreESZ_SZ_EEEEENS4_23SM90_TMA_LOAD_MULTICASTENS4_14ComposedLayoutINS4_7SwizzleILi3ELi4ELi3EEENS4_18smem_ptr_flag_bitsILi32EEENSU_INS5_IJNSA_ILi8EEESI_EEENS5_IJSI_SC_EEEEEEEvNS4_8identityES12_S1C_vS1D_EENS_8epilogue10collective6detail29Sm90TmaWarpSpecializedAdapterINS1G_15DefaultEpilogueISK_SL_SL_NS1F_6thread17LinearCombinationISK_Li1EffLNS1K_9ScaleType4KindE0ELNS_15FloatRoundStyleE2ESK_EENS1_15EpilogueDefaultEEEEEvvEEEEvNT_6ParamsE:
[----:B------:R-:W0:Y:S01]  /*0000*/  LDC R1, c[0x0][0x28] ;  /* 0x00000a00ff017b82 */ /* 0x000e220000000800 */
[----:B------:R-:W1:Y:S01]  /*0010*/  S2R R18, SR_TID.X ;  /* 0x0000000000127919 */ /* 0x000e620000002100 */
[----:B------:R-:W-:Y:S01]  /*0020*/  ELECT P0, URZ, PT ;  /* 0x00000000003f782f */ /* 0x000fe20003800000 */
[----:B------:R-:W-:Y:S01]  /*0030*/  BSSY B0, `(.L_x_0) ;  /* 0x000000f000007945 */ /* 0x000fe20003800000 */
[--C-:B-1----:R-:W-:Y:S02]  /*0040*/  SHF.R.U32.HI R0, RZ, 0x5, R18.reuse ;  /* 0x00000005ff007819 */ /* 0x102fe40000011612 */
[----:B------:R-:W-:-:S03]  /*0050*/  SHF.R.U32.HI R3, RZ, 0x7, R18 ;  /* 0x00000007ff037819 */ /* 0x000fc60000011612 */
[----:B------:R-:W1:Y:S04]  /*0060*/  SHFL.IDX PT, R2, R0, RZ, 0x1f ;  /* 0x00001fff00027589 */ /* 0x000e6800000e0000 */
[----:B------:R2:W3:Y:S01]  /*0070*/  SHFL.IDX PT, R5, R3, RZ, 0x1f ;  /* 0x00001fff03057589 */ /* 0x0004e200000e0000 */
[----:B-1----:R-:W-:-:S13]  /*0080*/  ISETP.NE.OR P0, PT, R2, RZ, !P0 ;  /* 0x000000ff0200720c */ /* 0x002fda0004705670 */
[----:B0-23--:R-:W-:Y:S05]  /*0090*/  @P0 BRA `(.L_x_1) ;  /* 0x0000000000200947 */ /* 0x00dfea0003800000 */
[----:B------:R-:W-:Y:S02]  /*00a0*/  ULDC.64 UR4, c[0x0][0x198] ;  /* 0x0000660000047ab9 */ /* 0x000fe40000000a00 */
[----:B------:R-:W-:Y:S02]  /*00b0*/  UIADD3 UR6, UP0, UR4, 0xf0, URZ ;  /* 0x000000f004067890 */ /* 0x000fe4000ff1e03f */
[----:B------:R-:W-:Y:S02]  /*00c0*/  UIADD3 UR4, UP1, UR4, 0x1f0, URZ ;  /* 0x000001f004047890 */ /* 0x000fe4000ff3e03f */
[----:B------:R-:W-:Y:S02]  /*00d0*/  UIADD3.X UR7, URZ, UR5, URZ, UP0, !UPT ;  /* 0x000000053f077290 */ /* 0x000fe400087fe43f */
[----:B------:R-:W-:-:S07]  /*00e0*/  UIADD3.X UR5, URZ, UR5, URZ, UP1, !UPT ;  /* 0x000000053f057290 */ /* 0x000fce0008ffe43f */
[----:B------:R0:W-:Y:S02]  /*00f0*/  UTMACCTL.PF [UR6] ;  /* 0x00000000060079b9 */ /* 0x0001e40008040000 */
[----:B------:R0:W-:Y:S02]  /*0100*/  UTMACCTL.PF [UR4] ;  /* 0x00000000040079b9 */ /* 0x0001e40008040000 */
[----:B0-----:R-:W-:Y:S01]  /*0110*/  NOP ;  /* 0x0000000000007918 */ /* 0x001fe20000000000 */
.L_x_1:
[----:B------:R-:W-:Y:S05]  /*0120*/  BSYNC B0 ;  /* 0x0000000000007941 */ /* 0x000fea0003800000 */
.L_x_0:
[----:B------:R-:W0:Y:S02]  /*0130*/  SHFL.IDX PT, R3, R0, RZ, 0x1f ;  /* 0x00001fff00037589 */ /* 0x000e2400000e0000 */
[----:B0-----:R-:W-:-:S13]  /*0140*/  ISETP.NE.AND P0, PT, R3, RZ, PT ;  /* 0x000000ff0300720c */ /* 0x001fda0003f05270 */
[----:B------:R-:W-:Y:S05]  /*0150*/  @P0 BRA `(.L_x_2) ;  /* 0x0000000000580947 */ /* 0x000fea0003800000 */
[----:B------:R-:W0:Y:S01]  /*0160*/  S2UR UR8, SR_CgaCtaId ;  /* 0x00000000000879c3 */ /* 0x000e220000008800 */
[----:B------:R-:W-:Y:S01]  /*0170*/  UMOV UR4, 0x400 ;  /* 0x0000040000047882 */ /* 0x000fe20000000000 */
[----:B------:R-:W-:Y:S01]  /*0180*/  UMOV UR5, 0x1 ;  /* 0x0000000100057882 */ /* 0x000fe20000000000 */
[----:B------:R-:W-:Y:S01]  /*0190*/  UMOV UR6, 0x6 ;  /* 0x0000000600067882 */ /* 0x000fe20000000000 */
[----:B------:R-:W-:Y:S01]  /*01a0*/  ELECT P0, URZ, PT ;  /* 0x00000000003f782f */ /* 0x000fe20003800000 */
[----:B------:R-:W-:-:S04]  /*01b0*/  UIADD3 UR6, -UR6, 0x100000, URZ ;  /* 0x0010000006067890 */ /* 0x000fc8000fffe13f */
[----:B------:R-:W-:Y:S02]  /*01c0*/  USHF.L.U32 UR7, UR6, 0xb, URZ ;  /* 0x0000000b06077899 */ /* 0x000fe4000800063f */
[----:B------:R-:W-:Y:S02]  /*01d0*/  USHF.L.U32 UR6, UR6, 0x1, URZ ;  /* 0x0000000106067899 */ /* 0x000fe4000800063f */
[----:B0-----:R-:W-:Y:S02]  /*01e0*/  ULEA UR8, UR8, UR4, 0x18 ;  /* 0x0000000408087291 */ /* 0x001fe4000f8ec03f */
[----:B------:R-:W-:-:S04]  /*01f0*/  UIADD3 UR4, -UR5, 0x100000, URZ ;  /* 0x0010000005047890 */ /* 0x000fc8000fffe13f */
[----:B------:R-:W-:Y:S02]  /*0200*/  USHF.L.U32 UR5, UR4, 0xb, URZ ;  /* 0x0000000b04057899 */ /* 0x000fe4000800063f */
[----:B------:R-:W-:Y:S01]  /*0210*/  USHF.L.U32 UR4, UR4, 0x1, URZ ;  /* 0x0000000104047899 */ /* 0x000fe2000800063f */
[----:B------:R-:W0:Y:S11]  /*0220*/  FENCE.VIEW.ASYNC.S ;  /* 0x00000000000073c6 */ /* 0x000e360000000000 */
[----:B0-----:R0:W1:Y:S01]  /*0230*/  SYNCS.EXCH.64 URZ, [UR8], UR4 ;  /* 0x00000004083f75b2 */ /* 0x0010620008000100 */
[----:B------:R0:W2:Y:S01]  /*0240*/  SYNCS.EXCH.64 URZ, [UR8+0x20], UR6 ;  /* 0x00002006083f75b2 */ /* 0x0000a20008000100 */
[----:B------:R0:W3:Y:S01]  /*0250*/  SYNCS.EXCH.64 URZ, [UR8+0x8], UR4 ;  /* 0x00000804083f75b2 */ /* 0x0000e20008000100 */
[----:B------:R0:W4:Y:S01]  /*0260*/  SYNCS.EXCH.64 URZ, [UR8+0x28], UR6 ;  /* 0x00002806083f75b2 */ /* 0x0001220008000100 */
[----:B------:R0:W0:Y:S01]  /*0270*/  SYNCS.EXCH.64 URZ, [UR8+0x10], UR4 ;  /* 0x00001004083f75b2 */ /* 0x0000220008000100 */
[----:B------:R0:W0:Y:S01]  /*0280*/  SYNCS.EXCH.64 URZ, [UR8+0x30], UR6 ;  /* 0x00003006083f75b2 */ /* 0x0000220008000100 */
[----:B------:R0:W0:Y:S01]  /*0290*/  SYNCS.EXCH.64 URZ, [UR8+0x18], UR4 ;  /* 0x00001804083f75b2 */ /* 0x0000220008000100 */
[----:B------:R0:W0:Y:S01]  /*02a0*/  SYNCS.EXCH.64 URZ, [UR8+0x38], UR6 ;  /* 0x00003806083f75b2 */ /* 0x0000220008000100 */
[----:B------:R-:W-:Y:S01]  /*02b0*/  NOP ;  /* 0x0000000000007918 */ /* 0x000fe20000000000 */
.L_x_2:
[----:B------:R-:W-:Y:S01]  /*02c0*/  SHF.R.S32.HI R7, RZ, 0x1f, R18 ;  /* 0x0000001fff077819 */ /* 0x000fe20000011412 */
[----:B------:R-:W5:Y:S01]  /*02d0*/  SHFL.IDX PT, R0, R0, RZ, 0x1f ;  /* 0x00001fff00007589 */ /* 0x000f6200000e0000 */
[----:B0-----:R-:W0:Y:S01]  /*02e0*/  S2UR UR8, SR_CTAID.X ;  /* 0x00000000000879c3 */ /* 0x001e220000002500 */
[----:B------:R-:W-:Y:S02]  /*02f0*/  ELECT P0, URZ, PT ;  /* 0x00000000003f782f */ /* 0x000fe40003800000 */
[----:B------:R-:W-:Y:S01]  /*0300*/  LEA.HI R7, R7, R18, RZ, 0x7 ;  /* 0x0000001207077211 */ /* 0x000fe200078f38ff */
[----:B------:R-:W1:Y:S01]  /*0310*/  S2R R4, SR_CTAID.Y ;  /* 0x0000000000047919 */ /* 0x000e620000002600 */
[----:B------:R-:W-:Y:S01]  /*0320*/  SHF.R.S32.HI R8, RZ, 0x1f, R3 ;  /* 0x0000001fff087819 */ /* 0x000fe20000011403 */
[----:B------:R-:W-:Y:S01]  /*0330*/  ULDC UR4, c[0x0][0x150] ;  /* 0x0000540000047ab9 */ /* 0x000fe20000000800 */
[----:B------:R-:W-:Y:S01]  /*0340*/  LOP3.LUT R7, R7, 0xffffff80, RZ, 0xc0, !PT ;  /* 0xffffff8007077812 */ /* 0x000fe200078ec0ff */
[----:B------:R-:W-:Y:S01]  /*0350*/  NOP ;  /* 0x0000000000007918 */ /* 0x000fe20000000000 */
[----:B------:R-:W-:Y:S01]  /*0360*/  LEA.HI R8, R8, R3, RZ, 0x2 ;  /* 0x0000000308087211 */ /* 0x000fe200078f10ff */
[----:B------:R-:W2:Y:S01]  /*0370*/  LDC R10, c[0x0][0x144] ;  /* 0x00005100ff0a7b82 */ /* 0x000ea20000000800 */
[----:B------:R-:W-:Y:S01]  /*0380*/  NOP ;  /* 0x0000000000007918 */ /* 0x000fe20000000000 */
[----:B------:R-:W-:Y:S01]  /*0390*/  IMAD.IADD R6, R18, 0x1, -R7 ;  /* 0x0000000112067824 */ /* 0x000fe200078e0a07 */
[----:B------:R-:W-:Y:S01]  /*03a0*/  LOP3.LUT R8, R8, 0x3ffffffc, RZ, 0xc0, !PT ;  /* 0x3ffffffc08087812 */ /* 0x000fe200078ec0ff */
[----:B------:R-:W-:Y:S01]  /*03b0*/  IMAD.MOV.U32 R23, RZ, RZ, 0x1 ;  /* 0x00000001ff177424 */ /* 0x000fe200078e00ff */
[----:B------:R-:W-:-:S02]  /*03c0*/  ISETP.NE.AND P3, PT, R5, RZ, PT ;  /* 0x000000ff0500720c */ /* 0x000fc40003f65270 */
[----:B------:R-:W-:Y:S01]  /*03d0*/  SHF.R.S32.HI R7, RZ, 0x1f, R6 ;  /* 0x0000001fff077819 */ /* 0x000fe20000011406 */
[----:B------:R-:W-:Y:S01]  /*03e0*/  IMAD.IADD R8, R3, 0x1, -R8 ;  /* 0x0000000103087824 */ /* 0x000fe200078e0a08 */
[----:B------:R-:W3:Y:S02]  /*03f0*/  LDC R13, c[0x0][0x140] ;  /* 0x00005000ff0d7b82 */ /* 0x000ee40000000800 */
[----:B------:R-:W-:Y:S02]  /*0400*/  LEA.HI R7, R7, R6, RZ, 0x3 ;  /* 0x0000000607077211 */ /* 0x000fe400078f18ff */
[----:B-----5:R-:W-:Y:S02]  /*0410*/  ISETP.NE.OR P0, PT, R0, RZ, !P0 ;  /* 0x000000ff0000720c */ /* 0x020fe40004705670 */
[--C-:B------:R-:W-:Y:S02]  /*0420*/  SHF.R.S32.HI R0, RZ, 0x3, R7.reuse ;  /* 0x00000003ff007819 */ /* 0x100fe40000011407 */
[----:B------:R-:W-:-:S02]  /*0430*/  SHF.R.S32.HI R7, RZ, 0x1f, R7 ;  /* 0x0000001fff077819 */ /* 0x000fc40000011407 */
[----:B0-----:R-:W-:Y:S02]  /*0440*/  I2FP.F32.U32 R9, UR8 ;  /* 0x0000000800097c45 */ /* 0x001fe40008201000 */
[----:B------:R-:W-:-:S03]  /*0450*/  LEA.HI R7, R7, R0, RZ, 0x2 ;  /* 0x0000000007077211 */ /* 0x000fc600078f10ff */
[----:B------:R-:W-:Y:S01]  /*0460*/  FMUL R9, R9, UR4 ;  /* 0x0000000409097c20 */ /* 0x000fe20008400000 */
[----:B------:R-:W-:Y:S01]  /*0470*/  LOP3.LUT R7, R7, 0xfffffffc, RZ, 0xc0, !PT ;  /* 0xfffffffc07077812 */ /* 0x000fe200078ec0ff */
[----:B------:R-:W-:Y:S01]  /*0480*/  VOTEU.ALL UP0, P0 ;  /* 0x00000000003f7886 */ /* 0x000fe20000000000 */
[----:B-1----:R-:W-:Y:S01]  /*0490*/  I2FP.F32.U32 R3, R4 ;  /* 0x0000000400037245 */ /* 0x002fe20000201000 */
[----:B------:R-:W-:Y:S01]  /*04a0*/  ULDC UR4, c[0x0][0x154] ;  /* 0x0000550000047ab9 */ /* 0x000fe20000000800 */
[----:B------:R-:W-:Y:S01]  /*04b0*/  VOTEU.ALL UP1, P0 ;  /* 0x00000000003f7886 */ /* 0x000fe20000020000 */
[----:B------:R-:W0:Y:S01]  /*04c0*/  F2I.U32.TRUNC.NTZ R9, R9 ;  /* 0x0000000900097305 */ /* 0x000e22000020f000 */
[----:B------:R-:W-:Y:S01]  /*04d0*/  IMAD.IADD R7, R0, 0x1, -R7 ;  /* 0x0000000100077824 */ /* 0x000fe200078e0a07 */
[----:B------:R-:W1:Y:S01]  /*04e0*/  @!UP0 S2UR UR7, SR_CgaCtaId ;  /* 0x00000000000789c3 */ /* 0x000e620000008800 */
[----:B------:R-:W-:Y:S01]  /*04f0*/  FMUL R12, R3, UR4 ;  /* 0x00000004030c7c20 */ /* 0x000fe20008400000 */
[----:B------:R-:W-:Y:S01]  /*0500*/  UMOV UR4, 0x20 ;  /* 0x0000002000047882 */ /* 0x000fe20000000000 */
[----:B------:R-:W-:Y:S01]  /*0510*/  IMAD R8, R8, 0x4, R7 ;  /* 0x0000000408087824 */ /* 0x000fe200078e0207 */
[----:B------:R-:W-:Y:S01]  /*0520*/  @!UP0 UMOV UR6, 0x400 ;  /* 0x0000040000068882 */ /* 0x000fe20000000000 */
[----:B------:R-:W-:-:S04]  /*0530*/  @!UP0 UIADD3 UR4, -UR4, 0x100000, URZ ;  /* 0x0010000004048890 */ /* 0x000fc8000fffe13f */
[----:B------:R-:W-:Y:S02]  /*0540*/  @!UP0 USHF.L.U32 UR5, UR4, 0xb, URZ ;  /* 0x0000000b04058899 */ /* 0x000fe4000800063f */
[----:B------:R-:W-:Y:S01]  /*0550*/  @!UP0 USHF.L.U32 UR4, UR4, 0x1, URZ ;  /* 0x0000000104048899 */ /* 0x000fe2000800063f */
[----:B---3--:R-:W-:Y:S01]  /*0560*/  ISETP.EQ.U32.AND P2, PT, R13, 0x1, PT ;  /* 0x000000010d00780c */ /* 0x008fe20003f42070 */
[----:B------:R-:W3:Y:S01]  /*0570*/  F2I.U32.TRUNC.NTZ R12, R12 ;  /* 0x0000000c000c7305 */ /* 0x000ee2000020f000 */
[----:B------:R-:W-:Y:S01]  /*0580*/  LEA.HI R0, R8, R8, RZ, 0x1 ;  /* 0x0000000808007211 */ /* 0x000fe200078f08ff */
[----:B------:R-:W5:Y:S03]  /*0590*/  LDC R7, c[0x0][0x148] ;  /* 0x00005200ff077b82 */ /* 0x000f660000000800 */
[----:B------:R-:W-:Y:S01]  /*05a0*/  LOP3.LUT R11, R0, 0xfffffffe, RZ, 0xc0, !PT ;  /* 0xfffffffe000b7812 */ /* 0x000fe200078ec0ff */
[----:B0-----:R-:W-:Y:S01]  /*05b0*/  IMAD.MOV R15, RZ, RZ, -R9 ;  /* 0x000000ffff0f7224 */ /* 0x001fe200078e0a09 */
[----:B------:R-:W-:-:S03]  /*05c0*/  SHF.R.S32.HI R9, RZ, 0x1f, R2 ;  /* 0x0000001fff097819 */ /* 0x000fc60000011402 */
[----:B--2---:R-:W-:Y:S01]  /*05d0*/  IMAD R3, R10, R15, UR8 ;  /* 0x000000080a037e24 */ /* 0x004fe2000f8e020f */
[----:B------:R-:W-:Y:S01]  /*05e0*/  LEA.HI R9, R9, R2, RZ, 0x2 ;  /* 0x0000000209097211 */ /* 0x000fe200078f10ff */
[C---:B------:R-:W-:Y:S02]  /*05f0*/  IMAD.IADD R0, R8.reuse, 0x1, -R11 ;  /* 0x0000000108007824 */ /* 0x040fe400078e0a0b */
[----:B------:R-:W-:Y:S01]  /*0600*/  IMAD.SHL.U32 R11, R8, 0x4, RZ ;  /* 0x00000004080b7824 */ /* 0x000fe200078e00ff */
[----:B------:R-:W-:Y:S01]  /*0610*/  LOP3.LUT R9, R9, 0xfffffffc, RZ, 0xc0, !PT ;  /* 0xfffffffc09097812 */ /* 0x000fe200078ec0ff */
[----:B---3--:R-:W-:Y:S01]  /*0620*/  IMAD.MOV R21, RZ, RZ, -R12 ;  /* 0x000000ffff157224 */ /* 0x008fe200078e0a0c */
[----:B------:R-:W-:Y:S01]  /*0630*/  ISETP.NE.AND P4, PT, R0, R3, PT ;  /* 0x000000030000720c */ /* 0x000fe20003f85270 */
[----:B-1----:R-:W-:Y:S01]  /*0640*/  @!UP0 ULEA UR6, UR7, UR6, 0x18 ;  /* 0x0000000607068291 */ /* 0x002fe2000f8ec03f */
[----:B------:R-:W-:Y:S01]  /*0650*/  LOP3.LUT R22, R8, 0xc, R11, 0x78, !PT ;  /* 0x0000000c08167812 */ /* 0x000fe200078e780b */
[----:B------:R-:W-:Y:S01]  /*0660*/  IMAD.IADD R0, R2, 0x1, -R9 ;  /* 0x0000000102007824 */ /* 0x000fe200078e0a09 */
[----:B------:R-:W-:Y:S01]  /*0670*/  VOTEU.ALL UP0, P0 ;  /* 0x00000000003f7886 */ /* 0x000fe20000000000 */
[----:B------:R-:W-:Y:S01]  /*0680*/  LOP3.LUT P0, RZ, R6, 0x7, RZ, 0xc0, !PT ;  /* 0x0000000706ff7812 */ /* 0x000fe2000780c0ff */
[----:B------:R-:W-:-:S02]  /*0690*/  VIADD R6, R5, 0xffffffff ;  /* 0xffffffff05067836 */ /* 0x000fc40000000000 */
[----:B------:R-:W-:Y:S01]  /*06a0*/  ISETP.NE.AND P1, PT, R0, 0x3, PT ;  /* 0x000000030000780c */ /* 0x000fe20003f25270 */
[----:B-----5:R-:W-:Y:S01]  /*06b0*/  IMAD R9, R7, R21, R4 ;  /* 0x0000001507097224 */ /* 0x020fe200078e0204 */
[----:B------:R-:W-:Y:S02]  /*06c0*/  ISETP.LT.U32.AND P0, PT, R22, 0x4, !P0 ;  /* 0x000000041600780c */ /* 0x000fe40004701070 */
[----:B------:R-:W-:Y:S01]  /*06d0*/  ISETP.EQ.OR P1, PT, R0, RZ, !P1 ;  /* 0x000000ff0000720c */ /* 0x000fe20004f22670 */
[----:B------:R-:W0:Y:S02]  /*06e0*/  FENCE.VIEW.ASYNC.S ;  /* 0x00000000000073c6 */ /* 0x000e240000000000 */
[----:B0-----:R0:W1:Y:S01]  /*06f0*/  @!UP0 SYNCS.EXCH.64 URZ, [UR6+0x50], UR4 ;  /* 0x00005004063f85b2 */ /* 0x0010620008000100 */
[----:B------:R-:W-:Y:S02]  /*0700*/  @P4 LEA.HI R2, R22, R22, RZ, 0x1 ;  /* 0x0000001616024211 */ /* 0x000fe400078f08ff */
[----:B------:R-:W-:-:S02]  /*0710*/  ISETP.EQ.AND P1, PT, R5, RZ, P1 ;  /* 0x000000ff0500720c */ /* 0x000fc40000f22270 */
[----:B------:R-:W-:Y:S02]  /*0720*/  @P4 SHF.R.S32.HI R2, RZ, 0x1, R2 ;  /* 0x00000001ff024819 */ /* 0x000fe40000011402 */
[----:B------:R-:W-:Y:S02]  /*0730*/  ISETP.GE.U32.AND P6, PT, R6, 0x2, PT ;  /* 0x000000020600780c */ /* 0x000fe40003fc6070 */
[----:B------:R-:W-:Y:S02]  /*0740*/  @P4 ISETP.NE.AND P5, PT, R2, R9, PT ;  /* 0x000000090200420c */ /* 0x000fe40003fa5270 */
[----:B------:R-:W-:Y:S02]  /*0750*/  SEL R2, RZ, 0x1, !P0 ;  /* 0x00000001ff027807 */ /* 0x000fe40004000000 */
[----:B------:R-:W-:Y:S02]  /*0760*/  @P4 SEL R23, RZ, 0x1, P5 ;  /* 0x00000001ff174807 */ /* 0x000fe40002800000 */
[----:B------:R-:W-:Y:S01]  /*0770*/  SEL R19, RZ, 0x1, !P1 ;  /* 0x00000001ff137807 */ /* 0x000fe20004800000 */
[----:B------:R0:W2:Y:S01]  /*0780*/  @!UP1 SYNCS.EXCH.64 URZ, [UR6+0x58], UR4 ;  /* 0x00005804063f95b2 */ /* 0x0000a20008000100 */
[----:B------:R-:W-:Y:S01]  /*0790*/  LOP3.LUT R23, R23, R2, RZ, 0xc0, !PT ;  /* 0x0000000217177212 */ /* 0x000fe200078ec0ff */
[----:B------:R-:W-:Y:S01]  /*07a0*/  NOP ;  /* 0x0000000000007918 */ /* 0x000fe20000000000 */
[----:B------:R-:W-:Y:S01]  /*07b0*/  SEL R19, R19, 0x2, P6 ;  /* 0x0000000213137807 */ /* 0x000fe20003000000 */
[----:B------:R-:W-:Y:S06]  /*07c0*/  @!P2 BRA `(.L_x_3) ;  /* 0x000000000008a947 */ /* 0x000fec0003800000 */
[----:B-12-4-:R-:W-:Y:S01]  /*07d0*/  UCGABAR_ARV ;  /* 0x00000000000079c7 */ /* 0x016fe20008000000 */
[----:B------:R-:W-:Y:S05]  /*07e0*/  BRA `(.L_x_4) ;  /* 0x0000000000047947 */ /* 0x000fea0003800000 */
.L_x_3:
[----:B-12-4-:R-:W-:Y:S01]  /*07f0*/  NOP ;  /* 0x0000000000007918 */ /* 0x016fe20000000000 */
.L_x_4:
[----:B------:R-:W1:Y:S01]  /*0800*/  LDC R2, c[0x0][0x65c] ;  /* 0x00019700ff027b82 */ /* 0x000e620000000800 */
[----:B------:R-:W-:Y:S02]  /*0810*/  IMAD.U32 R8, RZ, RZ, UR8 ;  /* 0x00000008ff087e24 */ /* 0x000fe4000f8e00ff */
[----:B------:R-:W-:Y:S01]  /*0820*/  IMAD.MOV.U32 R9, RZ, RZ, RZ ;  /* 0x000000ffff097224 */ /* 0x000fe200078e00ff */
[----:B-1----:R-:W-:-:S04]  /*0830*/  ISETP.NE.AND P1, PT, R2, 0x1, PT ;  /* 0x000000010200780c */ /* 0x002fc80003f25270 */
[----:B------:R-:W-:-:S09]  /*0840*/  P2R R5, PR, RZ, 0x2 ;  /* 0x00000002ff057803 */ /* 0x000fd20000000000 */
[----:B------:R-:W1:Y:S01]  /*0850*/  @P1 LDC R17, c[0x0][0x10] ;  /* 0x00000400ff111b82 */ /* 0x000e620000000800 */
[----:B------:R-:W-:Y:S02]  /*0860*/  @P1 IMAD.MOV.U32 R5, RZ, RZ, RZ ;  /* 0x000000ffff051224 */ /* 0x000fe400078e00ff */
[----:B------:R-:W-:-:S05]  /*0870*/  @P1 IMAD.MOV.U32 R13, RZ, RZ, RZ ;  /* 0x000000ffff0d1224 */ /* 0x000fca00078e00ff */
[----:B------:R-:W2:Y:S01]  /*0880*/  @!P1 LDC R11, c[0x0][0xc] ;  /* 0x00000300ff0b9b82 */ /* 0x000ea20000000800 */
[----:B-1----:R-:W-:-:S04]  /*0890*/  @P1 IMAD.WIDE.U32 R16, R17, UR8, R4 ;  /* 0x0000000811101c25 */ /* 0x002fc8000f8e0004 */
[----:B------:R-:W-:Y:S02]  /*08a0*/  @P1 IMAD.IADD R17, R17, 0x1, R13 ;  /* 0x0000000111111824 */ /* 0x000fe400078e020d */
[----:B--2---:R-:W-:-:S04]  /*08b0*/  @!P1 IMAD.WIDE.U32 R8, R4, R11, R8 ;  /* 0x0000000b04089225 */ /* 0x004fc800078e0008 */
[----:B------:R-:W-:Y:S02]  /*08c0*/  @!P1 IMAD.MOV.U32 R16, RZ, RZ, R8 ;  /* 0x000000ffff109224 */ /* 0x000fe400078e0008 */
[----:B------:R-:W-:Y:S01]  /*08d0*/  @!P1 IMAD.MOV.U32 R17, RZ, RZ, R9 ;  /* 0x000000ffff119224 */ /* 0x000fe200078e0009 */
[----:B------:R-:W-:Y:S06]  /*08e0*/  @!P2 BRA `(.L_x_5) ;  /* 0x00000000000ca947 */ /* 0x000fec0003800000 */
[----:B------:R-:W-:Y:S01]  /*08f0*/  UCGABAR_WAIT ;  /* 0x0000000000007dc7 */ /* 0x000fe20008000000 */
[----:B------:R-:W-:Y:S01]  /*0900*/  CCTL.IVALL ;  /* 0x00000000ff00798f */ /* 0x000fe20002000000 */
[----:B------:R-:W-:Y:S05]  /*0910*/  BRA `(.L_x_6) ;  /* 0x0000000000047947 */ /* 0x000fea0003800000 */
.L_x_5:
[----:B------:R-:W-:Y:S06]  /*0920*/  BAR.SYNC.DEFER_BLOCKING 0x0 ;  /* 0x0000000000007b1d */ /* 0x000fec0000010000 */
.L_x_6:
[----:B------:R-:W-:Y:S05]  /*0930*/  @!P3 BRA `(.L_x_7) ;  /* 0x000000400004b947 */ /* 0x000fea0003800000 */
[----:B------:R-:W-:-:S13]  /*0940*/  ISETP.GT.U32.AND P0, PT, R6, 0x1, PT ;  /* 0x000000010600780c */ /* 0x000fda0003f04070 */
[----:B0-----:R-:W-:Y:S05]  /*0950*/  @P0 EXIT ;  /* 0x000000000000094d */ /* 0x001fea0003800000 */
[----:B------:R-:W-:Y:S01]  /*0960*/  ULDC.64 UR4, c[0x0][0x650] ;  /* 0x0001940000047ab9 */ /* 0x000fe20000000a00 */
[----:B------:R-:W-:Y:S01]  /*0970*/  PRMT R0, RZ, 0x7610, R0 ;  /* 0x00007610ff007816 */ /* 0x000fe20000000000 */
[----:B------:R-:W-:Y:S01]  /*0980*/  IMAD.MOV.U32 R60, RZ, RZ, -0x1 ;  /* 0xffffffffff3c7424 */ /* 0x000fe200078e00ff */
[----:B------:R-:W-:Y:S01]  /*0990*/  ISETP.GE.U32.AND P0, PT, R16, UR4, PT ;  /* 0x0000000410007c0c */ /* 0x000fe2000bf06070 */
[----:B------:R-:W-:Y:S02]  /*09a0*/  IMAD.MOV.U32 R61, RZ, RZ, -0x1 ;  /* 0xffffffffff3d7424 */ /* 0x000fe400078e00ff */
[----:B------:R-:W-:Y:S01]  /*09b0*/  IMAD.MOV.U32 R59, RZ, RZ, -0x1 ;  /* 0xffffffffff3b7424 */ /* 0x000fe200078e00ff */
[----:B------:R-:W-:-:S13]  /*09c0*/  ISETP.GE.U32.AND.EX P0, PT, R17, UR5, PT, P0 ;  /* 0x0000000511007c0c */ /* 0x000fda000bf06100 */
[----:B------:R-:W-:Y:S05]  /*09d0*/  @P0 BRA `(.L_x_8) ;  /* 0x0000000400280947 */ /* 0x000fea0003800000 */
[----:B------:R-:W0:Y:S01]  /*09e0*/  LDC.64 R24, c[0x0][0x628] ;  /* 0x00018a00ff187b82 */ /* 0x000e220000000a00 */
[----:B------:R-:W-:Y:S02]  /*09f0*/  IMAD.MOV.U32 R8, RZ, RZ, R16 ;  /* 0x000000ffff087224 */ /* 0x000fe400078e0010 */
[----:B------:R-:W-:-:S05]  /*0a00*/  IMAD.MOV.U32 R9, RZ, RZ, R17 ;  /* 0x000000ffff097224 */ /* 0x000fca00078e0011 */
[----:B------:R-:W1:Y:S08]  /*0a10*/  LDC R0, c[0x0][0x630] ;  /* 0x00018c00ff007b82 */ /* 0x000e700000000800 */
[----:B------:R-:W2:Y:S01]  /*0a20*/  LDC.64 R26, c[0x0][0x620] ;  /* 0x00018800ff1a7b82 */ /* 0x000ea20000000a00 */
[----:B0-----:R-:W-:-:S04]  /*0a30*/  ISETP.NE.U32.AND P0, PT, R24, RZ, PT ;  /* 0x000000ff1800720c */ /* 0x001fc80003f05070 */
[----:B------:R-:W-:-:S13]  /*0a40*/  ISETP.NE.AND.EX P0, PT, R25, RZ, PT, P0 ;  /* 0x000000ff1900720c */ /* 0x000fda0003f05300 */
[----:B-12---:R-:W-:Y:S05]  /*0a50*/  @!P0 BRA `(.L_x_9) ;  /* 0x0000000000288947 */ /* 0x006fea0003800000 */
[----:B------:R-:W0:Y:S02]  /*0a60*/  LDC R13, c[0x0][0x634] ;  /* 0x00018d00ff0d7b82 */ /* 0x000e240000000800 */
[----:B0-----:R-:W-:-:S05]  /*0a70*/  IADD3 R13, P0, R16, R13, RZ ;  /* 0x0000000d100d7210 */ /* 0x001fca0007f1e0ff */
[----:B------:R-:W-:-:S04]  /*0a80*/  IMAD.X R15, RZ, RZ, R17, P0 ;  /* 0x000000ffff0f7224 */ /* 0x000fc800000e0611 */
[----:B------:R-:W-:-:S04]  /*0a90*/  IMAD.WIDE.U32 R8, R15, R24, RZ ;  /* 0x000000180f087225 */ /* 0x000fc800078e00ff */
[----:B------:R-:W-:-:S04]  /*0aa0*/  IMAD.WIDE.U32 R10, P0, R13, R25, R8 ;  /* 0x000000190d0a7225 */ /* 0x000fc80007800008 */
[----:B------:R-:W-:-:S04]  /*0ab0*/  IMAD.WIDE.U32 R8, R13, R24, RZ ;  /* 0x000000180d087225 */ /* 0x000fc800078e00ff */
[----:B------:R-:W-:Y:S01]  /*0ac0*/  IMAD.X R13, RZ, RZ, RZ, P0 ;  /* 0x000000ffff0d7224 */ /* 0x000fe200000e06ff */
[----:B------:R-:W-:Y:S01]  /*0ad0*/  IADD3 RZ, P0, R9, R10, RZ ;  /* 0x0000000a09ff7210 */ /* 0x000fe20007f1e0ff */
[----:B------:R-:W-:-:S04]  /*0ae0*/  IMAD.MOV.U32 R12, RZ, RZ, R11 ;  /* 0x000000ffff0c7224 */ /* 0x000fc800078e000b */
[----:B------:R-:W-:-:S08]  /*0af0*/  IMAD.WIDE.U32.X R8, R15, R25, R12, P0 ;  /* 0x000000190f087225 */ /* 0x000fd000000e040c */
.L_x_9:
[----:B------:R-:W0:Y:S01]  /*0b00*/  LDC.64 R24, c[0x0][0x640] ;  /* 0x00019000ff187b82 */ /* 0x000e220000000a00 */
[-CC-:B------:R-:W-:Y:S01]  /*0b10*/  SHF.R.U64 R59, R8, R0.reuse, R9.reuse ;  /* 0x00000000083b7219 */ /* 0x180fe20000001209 */
[----:B------:R-:W-:Y:S01]  /*0b20*/  IMAD R30, R7, R21, R4 ;  /* 0x00000015071e7224 */ /* 0x000fe200078e0204 */
[----:B------:R-:W-:Y:S01]  /*0b30*/  SHF.R.U32.HI R0, RZ, R0, R9 ;  /* 0x00000000ff007219 */ /* 0x000fe20000011609 */
[----:B------:R-:W-:Y:S01]  /*0b40*/  IMAD.MOV.U32 R21, RZ, RZ, 0x1 ;  /* 0x00000001ff157424 */ /* 0x000fe200078e00ff */
[----:B------:R-:W-:-:S03]  /*0b50*/  IADD3 R5, P0, RZ, -R59, RZ ;  /* 0x8000003bff057210 */ /* 0x000fc60007f1e0ff */
[----:B------:R-:W1:Y:S02]  /*0b60*/  LDC R6, c[0x0][0x618] ;  /* 0x00018600ff067b82 */ /* 0x000e640000000800 */
[----:B------:R-:W-:-:S04]  /*0b70*/  IMAD.X R9, RZ, RZ, ~R0, P0 ;  /* 0x000000ffff097224 */ /* 0x000fc800000e0e00 */
[-C--:B------:R-:W-:Y:S02]  /*0b80*/  IMAD R0, R9, R26.reuse, RZ ;  /* 0x0000001a09007224 */ /* 0x080fe400078e02ff */
[----:B------:R-:W2:Y:S01]  /*0b90*/  LDC R11, c[0x0][0x608] ;  /* 0x00018200ff0b7b82 */ /* 0x000ea20000000800 */
[----:B------:R-:W-:-:S04]  /*0ba0*/  IMAD.WIDE.U32 R8, R5, R26, R16 ;  /* 0x0000001a05087225 */ /* 0x000fc800078e0010 */
[----:B------:R-:W-:-:S03]  /*0bb0*/  IMAD R5, R5, R27, R0 ;  /* 0x0000001b05057224 */ /* 0x000fc600078e0200 */
[----:B------:R-:W3:Y:S01]  /*0bc0*/  LDC R12, c[0x0][0x658] ;  /* 0x00019600ff0c7b82 */ /* 0x000ee20000000800 */
[----:B0-----:R-:W-:Y:S01]  /*0bd0*/  ISETP.NE.U32.AND P0, PT, R24, RZ, PT ;  /* 0x000000ff1800720c */ /* 0x001fe20003f05070 */
[----:B------:R-:W-:Y:S02]  /*0be0*/  IMAD.IADD R5, R9, 0x1, R5 ;  /* 0x0000000109057824 */ /* 0x000fe400078e0205 */
[----:B------:R-:W-:Y:S01]  /*0bf0*/  IMAD.MOV.U32 R9, RZ, RZ, -0x1 ;  /* 0xffffffffff097424 */ /* 0x000fe200078e00ff */
[----:B------:R-:W-:-:S03]  /*0c00*/  ISETP.NE.AND.EX P0, PT, R25, RZ, PT, P0 ;  /* 0x000000ff1900720c */ /* 0x000fc60003f05300 */
[----:B------:R-:W0:Y:S01]  /*0c10*/  LDC R15, c[0x0][0x600] ;  /* 0x00018000ff0f7b82 */ /* 0x000e220000000800 */
[-CC-:B-1----:R-:W-:Y:S02]  /*0c20*/  SHF.R.U64 R13, R8, R6.reuse, R5.reuse ;  /* 0x00000006080d7219 */ /* 0x182fe40000001205 */
[----:B------:R-:W-:-:S05]  /*0c30*/  SHF.R.U32.HI R0, RZ, R6, R5 ;  /* 0x00000006ff007219 */ /* 0x000fca0000011605 */
[----:B------:R-:W1:Y:S01]  /*0c40*/  LDC R14, c[0x0][0x648] ;  /* 0x00019200ff0e7b82 */ /* 0x000e620000000800 */
[-CC-:B--2---:R-:W-:Y:S02]  /*0c50*/  SHF.R.U64 R27, R13, R11.reuse, R0.reuse ;  /* 0x0000000b0d1b7219 */ /* 0x184fe40000001200 */
[----:B------:R-:W-:-:S05]  /*0c60*/  SHF.R.U32.HI R5, RZ, R11, R0 ;  /* 0x0000000bff057219 */ /* 0x000fca0000011600 */
[----:B------:R-:W2:Y:S01]  /*0c70*/  LDC R20, c[0x0][0x638] ;  /* 0x00018e00ff147b82 */ /* 0x000ea20000000800 */
[-CC-:B---3--:R-:W-:Y:S02]  /*0c80*/  SHF.R.U64 R28, R27, R12.reuse, R5.reuse ;  /* 0x0000000c1b1c7219 */ /* 0x188fe40000001205 */
[-C--:B------:R-:W-:Y:S02]  /*0c90*/  SHF.L.U32 R0, R9, R12.reuse, RZ ;  /* 0x0000000c09007219 */ /* 0x080fe400000006ff */
[----:B------:R-:W-:Y:S01]  /*0ca0*/  SHF.R.U32.HI R5, RZ, R12, R5 ;  /* 0x0000000cff057219 */ /* 0x000fe20000011605 */
[----:B------:R-:W-:Y:S01]  /*0cb0*/  IMAD.MOV.U32 R4, RZ, RZ, R28 ;  /* 0x000000ffff047224 */ /* 0x000fe200078e001c */
[----:B------:R-:W-:Y:S01]  /*0cc0*/  LOP3.LUT R10, RZ, R0, RZ, 0x33, !PT ;  /* 0x00000000ff0a7212 */ /* 0x000fe200078e33ff */
[----:B------:R-:W3:Y:S01]  /*0cd0*/  LDC R26, c[0x0][0x610] ;  /* 0x00018400ff1a7b82 */ /* 0x000ee20000000800 */
[----:B------:R-:W-:Y:S05]  /*0ce0*/  @!P0 BRA `(.L_x_10) ;  /* 0x0000000000288947 */ /* 0x000fea0003800000 */
[----:B------:R-:W4:Y:S02]  /*0cf0*/  LDC R9, c[0x0][0x64c] ;  /* 0x00019300ff097b82 */ /* 0x000f240000000800 */
[----:B----4-:R-:W-:-:S05]  /*0d00*/  IADD3 R9, P0, R28, R9, RZ ;  /* 0x000000091c097210 */ /* 0x010fca0007f1e0ff */
        /* <DEDUP_REMOVED lines=8> */
.L_x_10:
[----:B-1----:R-:W-:Y:S01]  /*0d90*/  SHF.R.U64 R4, R4, R14, R5 ;  /* 0x0000000e04047219 */ /* 0x002fe20000001205 */
[----:B0-----:R-:W-:Y:S01]  /*0da0*/  VIADD R6, R15, 0xffffffff ;  /* 0xffffffff0f067836 */ /* 0x001fe20000000000 */
[----:B------:R-:W-:Y:S02]  /*0db0*/  SHF.L.U32 R0, R21, R12, RZ ;  /* 0x0000000c15007219 */ /* 0x000fe400000006ff */
[----:B------:R-:W-:Y:S01]  /*0dc0*/  LOP3.LUT R5, R27, R10, RZ, 0xc0, !PT ;  /* 0x0000000a1b057212 */ /* 0x000fe200078ec0ff */
[----:B------:R-:W-:Y:S01]  /*0dd0*/  IMAD.MOV R7, RZ, RZ, -R4 ;  /* 0x000000ffff077224 */ /* 0x000fe200078e0a04 */
[----:B------:R-:W-:Y:S02]  /*0de0*/  SEL R3, R3, R30, !P1 ;  /* 0x0000001e03037207 */ /* 0x000fe40004800000 */
[----:B------:R-:W-:Y:S01]  /*0df0*/  LOP3.LUT R6, R13, R6, RZ, 0xc0, !PT ;  /* 0x000000060d067212 */ /* 0x000fe200078ec0ff */
[----:B------:R-:W-:Y:S02]  /*0e00*/  IMAD R4, R0, R4, R5 ;  /* 0x0000000400047224 */ /* 0x000fe400078e0205 */
[----:B--2---:R-:W-:-:S02]  /*0e10*/  IMAD R0, R7, R20, R28 ;  /* 0x0000001407007224 */ /* 0x004fc400078e021c */
[----:B---3--:R-:W-:Y:S02]  /*0e20*/  IMAD R3, R4, R26, R3 ;  /* 0x0000001a04037224 */ /* 0x008fe400078e0203 */
[----:B------:R-:W-:Y:S02]  /*0e30*/  IMAD R60, R0, R15, R6 ;  /* 0x0000000f003c7224 */ /* 0x000fe400078e0206 */
[----:B------:R-:W-:-:S03]  /*0e40*/  IMAD.MOV.U32 R4, RZ, RZ, 0x1 ;  /* 0x00000001ff047424 */ /* 0x000fc600078e00ff */
[----:B------:R-:W-:Y:S02]  /*0e50*/  SEL R61, R60, R3, !P1 ;  /* 0x000000033c3d7207 */ /* 0x000fe40004800000 */
[----:B------:R-:W-:Y:S02]  /*0e60*/  PRMT R0, R4, 0x7610, R0 ;  /* 0x0000761004007816 */ /* 0x000fe40000000000 */
[----:B------:R-:W-:-:S07]  /*0e70*/  SEL R60, R3, R60, !P1 ;  /* 0x0000003c033c7207 */ /* 0x000fce0004800000 */
.L_x_8:
[----:B------:R-:W-:-:S08]  /*0e80*/  NOP ;  /* 0x0000000000007918 */ /* 0x000fd00000000000 */
[----:B------:R-:W0:Y:S02]  /*0e90*/  USETMAXREG.TRY_ALLOC.CTAPOOL UP0, 0xe8 ;  /* 0x000000e8000079c8 */ /* 0x000e240008000600 */
[----:B0-----:R-:W-:-:S13]  /*0ea0*/  PLOP3.LUT P0, PT, PT, PT, UP0, 0x80, 0x0 ;  /* 0x000000000000781c */ /* 0x001fda0003f0f008 */
[----:B------:R-:W-:Y:S05]  /*0eb0*/  @!P0 BRA `(.L_x_8) ;  /* 0xfffffffc00f08947 */ /* 0x000fea000383ffff */
[----:B------:R-:W-:Y:S01]  /*0ec0*/  ULDC.64 UR4, c[0x0][0x598] ;  /* 0x0001660000047ab9 */ /* 0x000fe20000000a00 */
[----:B------:R-:W-:Y:S01]  /*0ed0*/  ULDC.64 UR36, c[0x0][0x208] ;  /* 0x0000820000247ab9 */ /* 0x000fe20000000a00 */
[----:B------:R-:W-:-:S04]  /*0ee0*/  ISETP.NE.U32.AND P0, PT, RZ, UR4, PT ;  /* 0x00000004ff007c0c */ /* 0x000fc8000bf05070 */
[----:B------:R-:W-:-:S13]  /*0ef0*/  ISETP.NE.AND.EX P0, PT, RZ, UR5, PT, P0 ;  /* 0x00000005ff007c0c */ /* 0x000fda000bf05300 */
[----:B------:R-:W-:Y:S05]  /*0f00*/  @!P0 BRA `(.L_x_11) ;  /* 0x00000000001c8947 */ /* 0x000fea0003800000 */
[----:B------:R-:W0:Y:S02]  /*0f10*/  LDC.64 R4, c[0x0][0x598] ;  /* 0x00016600ff047b82 */ /* 0x000e240000000a00 */
[----:B0-----:R-:W2:Y:S02]  /*0f20*/  LDG.E.64 R4, desc[UR36][R4.64] ;  /* 0x0000002404047981 */ /* 0x001ea4000c1e1b00 */
[----:B--2---:R-:W-:-:S04]  /*0f30*/  ISETP.NE.U32.AND P0, PT, R4, RZ, PT ;  /* 0x000000ff0400720c */ /* 0x004fc80003f05070 */
[----:B------:R-:W-:-:S13]  /*0f40*/  ISETP.NE.AND.EX P0, PT, R5, RZ, PT, P0 ;  /* 0x000000ff0500720c */ /* 0x000fda0003f05300 */
[----:B------:R-:W-:Y:S05]  /*0f50*/  @!P0 BRA `(.L_x_11) ;  /* 0x0000000000088947 */ /* 0x000fea0003800000 */
[----:B------:R0:W5:Y:S01]  /*0f60*/  LD.E R56, desc[UR36][R4.64] ;  /* 0x0000002404387980 */ /* 0x000162000c101900 */
[----:B------:R-:W-:Y:S05]  /*0f70*/  BRA `(.L_x_12) ;  /* 0x0000000000247947 */ /* 0x000fea0003800000 */
.L_x_11:
[----:B------:R-:W-:Y:S02]  /*0f80*/  ULDC.64 UR4, c[0x0][0x588] ;  /* 0x0001620000047ab9 */ /* 0x000fe40000000a00 */
[----:B------:R-:W-:-:S04]  /*0f90*/  ISETP.NE.U32.AND P0, PT, RZ, UR4, PT ;  /* 0x00000004ff007c0c */ /* 0x000fc8000bf05070 */
[----:B------:R-:W-:-:S13]  /*0fa0*/  ISETP.NE.AND.EX P0, PT, RZ, UR5, PT, P0 ;  /* 0x00000005ff007c0c */ /* 0x000fda000bf05300 */
[----:B------:R-:W-:Y:S05]  /*0fb0*/  @!P0 BRA `(.L_x_13) ;  /* 0x00000000000c8947 */ /* 0x000fea0003800000 */
[----:B------:R-:W0:Y:S02]  /*0fc0*/  LDC.64 R56, c[0x0][0x588] ;  /* 0x00016200ff387b82 */ /* 0x000e240000000a00 */
[----:B0-----:R1:W5:Y:S01]  /*0fd0*/  LDG.E R56, desc[UR36][R56.64] ;  /* 0x0000002438387981 */ /* 0x001362000c1e1900 */
[----:B------:R-:W-:Y:S05]  /*0fe0*/  BRA `(.L_x_12) ;  /* 0x0000000000087947 */ /* 0x000fea0003800000 */
.L_x_13:
[----:B------:R-:W-:Y:S02]  /*0ff0*/  ULDC UR4, c[0x0][0x580] ;  /* 0x0001600000047ab9 */ /* 0x000fe40000000800 */
[----:B------:R-:W-:-:S07]  /*1000*/  IMAD.U32 R56, RZ, RZ, UR4 ;  /* 0x00000004ff387e24 */ /* 0x000fce000f8e00ff */
.L_x_12:
[----:B------:R-:W-:Y:S02]  /*1010*/  ULDC.64 UR4, c[0x0][0x5a0] ;  /* 0x0001680000047ab9 */ /* 0x000fe40000000a00 */
[----:B------:R-:W-:-:S04]  /*1020*/  ISETP.NE.U32.AND P0, PT, RZ, UR4, PT ;  /* 0x00000004ff007c0c */ /* 0x000fc8000bf05070 */
[----:B------:R-:W-:-:S13]  /*1030*/  ISETP.NE.AND.EX P0, PT, RZ, UR5, PT, P0 ;  /* 0x00000005ff007c0c */ /* 0x000fda000bf05300 */
[----:B------:R-:W-:Y:S05]  /*1040*/  @!P0 BRA `(.L_x_14) ;  /* 0x00000000001c8947 */ /* 0x000fea0003800000 */
[----:B0-----:R-:W0:Y:S02]  /*1050*/  LDC.64 R4, c[0x0][0x5a0] ;  /* 0x00016800ff047b82 */ /* 0x001e240000000a00 */
[----:B0-----:R-:W2:Y:S02]  /*1060*/  LDG.E.64 R4, desc[UR36][R4.64] ;  /* 0x0000002404047981 */ /* 0x001ea4000c1e1b00 */
[----:B--2---:R-:W-:-:S04]  /*1070*/  ISETP.NE.U32.AND P0, PT, R4, RZ, PT ;  /* 0x000000ff0400720c */ /* 0x004fc80003f05070 */
[----:B------:R-:W-:-:S13]  /*1080*/  ISETP.NE.AND.EX P0, PT, R5, RZ, PT, P0 ;  /* 0x000000ff0500720c */ /* 0x000fda0003f05300 */
[----:B------:R-:W-:Y:S05]  /*1090*/  @!P0 BRA `(.L_x_14) ;  /* 0x0000000000088947 */ /* 0x000fea0003800000 */
[----:B-1----:R0:W5:Y:S01]  /*10a0*/  LD.E R57, desc[UR36][R4.64] ;  /* 0x0000002404397980 */ /* 0x002162000c101900 */
[----:B------:R-:W-:Y:S05]  /*10b0*/  BRA `(.L_x_15) ;  /* 0x0000000000247947 */ /* 0x000fea0003800000 */
.L_x_14:
[----:B------:R-:W-:Y:S02]  /*10c0*/  ULDC.64 UR4, c[0x0][0x590] ;  /* 0x0001640000047ab9 */ /* 0x000fe40000000a00 */
[----:B------:R-:W-:-:S04]  /*10d0*/  ISETP.NE.U32.AND P0, PT, RZ, UR4, PT ;  /* 0x00000004ff007c0c */ /* 0x000fc8000bf05070 */
[----:B------:R-:W-:-:S13]  /*10e0*/  ISETP.NE.AND.EX P0, PT, RZ, UR5, PT, P0 ;  /* 0x00000005ff007c0c */ /* 0x000fda000bf05300 */
[----:B------:R-:W-:Y:S05]  /*10f0*/  @!P0 BRA `(.L_x_16) ;  /* 0x00000000000c8947 */ /* 0x000fea0003800000 */
[----:B0-----:R-:W1:Y:S02]  /*1100*/  LDC.64 R4, c[0x0][0x590] ;  /* 0x00016400ff047b82 */ /* 0x001e640000000a00 */
[----:B-1----:R1:W5:Y:S01]  /*1110*/  LDG.E R57, desc[UR36][R4.64] ;  /* 0x0000002404397981 */ /* 0x002362000c1e1900 */
[----:B------:R-:W-:Y:S05]  /*1120*/  BRA `(.L_x_15) ;  /* 0x0000000000087947 */ /* 0x000fea0003800000 */
.L_x_16:
[----:B------:R-:W-:Y:S02]  /*1130*/  ULDC UR4, c[0x0][0x584] ;  /* 0x0001610000047ab9 */ /* 0x000fe40000000800 */
[----:B-1----:R-:W-:-:S07]  /*1140*/  IMAD.U32 R57, RZ, RZ, UR4 ;  /* 0x00000004ff397e24 */ /* 0x002fce000f8e00ff */
.L_x_15:
[----:B------:R-:W-:-:S13]  /*1150*/  LOP3.LUT P0, RZ, R0, 0xff, RZ, 0xc0, !PT ;  /* 0x000000ff00ff7812 */ /* 0x000fda000780c0ff */
[----:B------:R-:W-:Y:S05]  /*1160*/  @!P0 EXIT ;  /* 0x000000000000894d */ /* 0x000fea0003800000 */
[----:B------:R-:W-:Y:S01]  /*1170*/  ULDC UR4, c[0x0][0x28c] ;  /* 0x0000a30000047ab9 */ /* 0x000fe20000000800 */
[----:B------:R-:W-:Y:S01]  /*1180*/  LOP3.LUT R58, R19, 0x1, RZ, 0xfc, !PT ;  /* 0x00000001133a7812 */ /* 0x000fe200078efcff */
[----:B------:R-:W-:Y:S01]  /*1190*/  UIADD3 UR4, UR4, 0x1f, URZ ;  /* 0x0000001f04047890 */ /* 0x000fe2000fffe03f */
[----:B------:R-:W-:Y:S01]  /*11a0*/  UMOV UR38, URZ ;  /* 0x0000003f00267c82 */ /* 0x000fe20008000000 */
[----:B------:R-:W-:Y:S02]  /*11b0*/  UMOV UR39, URZ ;  /* 0x0000003f00277c82 */ /* 0x000fe40008000000 */
[----:B------:R-:W-:-:S04]  /*11c0*/  USHF.R.S32.HI UR5, URZ, 0x1f, UR4 ;  /* 0x0000001f3f057899 */ /* 0x000fc80008011404 */
[----:B------:R-:W-:-:S04]  /*11d0*/  ULEA.HI UR5, UR5, UR4, URZ, 0x5 ;  /* 0x0000000405057291 */ /* 0x000fc8000f8f283f */
[----:B------:R-:W-:-:S12]  /*11e0*/  USHF.R.S32.HI UR40, URZ, 0x5, UR5 ;  /* 0x000000053f287899 */ /* 0x000fd80008011405 */
.L_x_98:
[----:B------:R-:W-:Y:S01]  /*11f0*/  LOP3.LUT R0, R18, 0x80, RZ, 0xc0, !PT ;  /* 0x0000008012007812 */ /* 0x000fe200078ec0ff */
[----:B------:R-:W2:Y:S01]  /*1200*/  S2UR UR7, SR_CgaCtaId ;  /* 0x00000000000779c3 */ /* 0x000ea20000008800 */
[----:B------:R-:W-:Y:S02]  /*1210*/  UMOV UR6, 0x400 ;  /* 0x0000040000067882 */ /* 0x000fe40000000000 */
[----:B------:R-:W-:-:S06]  /*1220*/  SHF.R.U32.HI R0, RZ, 0x7, R0 ;  /* 0x00000007ff007819 */ /* 0x000fcc0000011600 */
[----:B------:R-:W3:Y:S01]  /*1230*/  SHFL.IDX PT, R0, R0, RZ, 0x1f ;  /* 0x00001fff00007589 */ /* 0x000ee200000e0000 */
[----:B--2---:R-:W-:Y:S01]  /*1240*/  ULEA UR6, UR7, UR6, 0x18 ;  /* 0x0000000607067291 */ /* 0x004fe2000f8ec03f */
[----:B---3--:R-:W-:-:S13]  /*1250*/  R2UR UR4, R0 ;  /* 0x00000000000472ca */ /* 0x008fda00000e0000 */
[----:B------:R-:W-:-:S04]  /*1260*/  ULEA.HI UR5, UR4, UR4, URZ, 0x1 ;  /* 0x0000000404057291 */ /* 0x000fc8000f8f083f */
[----:B------:R-:W-:-:S04]  /*1270*/  ULOP3.LUT UR5, UR5, 0x7fffe, URZ, 0xc0, !UPT ;  /* 0x0007fffe05057892 */ /* 0x000fc8000f8ec03f */
[----:B------:R-:W-:-:S03]  /*1280*/  UIADD3 UR5, UR4, -UR5, URZ ;  /* 0x8000000504057290 */ /* 0x000fc6000fffe03f */
[----:B------:R-:W-:Y:S01]  /*1290*/  ULDC UR4, c[0x0][0x28c] ;  /* 0x0000a30000047ab9 */ /* 0x000fe20000000800 */
[----:B------:R-:W-:Y:S01]  /*12a0*/  ULEA UR5, UR5, UR6, 0xd ;  /* 0x0000000605057291 */ /* 0x000fe2000f8e683f */
[----:B------:R-:W-:-:S03]  /*12b0*/  ISETP.LT.AND P0, PT, RZ, UR4, PT ;  /* 0x00000004ff007c0c */ /* 0x000fc6000bf01270 */
[----:B------:R-:W-:-:S04]  /*12c0*/  UIADD3 UR5, UR5, 0x100, URZ ;  /* 0x0000010005057890 */ /* 0x000fc8000fffe03f */
[----:B------:R-:W-:-:S04]  /*12d0*/  USHF.R.U32.HI UR5, URZ, 0x4, UR5 ;  /* 0x000000043f057899 */ /* 0x000fc80008011605 */
[----:B------:R-:W-:Y:S02]  /*12e0*/  ULOP3.LUT UR41, UR5, 0x3fff, URZ, 0xc0, !UPT ;  /* 0x00003fff05297892 */ /* 0x000fe4000f8ec03f */
[----:B01--45:R-:W-:Y:S10]  /*12f0*/  @P0 BRA `(.L_x_17) ;  /* 0x0000000000400947 */ /* 0x033ff40003800000 */
[----:B------:R-:W-:Y:S01]  /*1300*/  MOV R0, 0x0 ;  /* 0x0000000000007802 */ /* 0x000fe20000000f00 */
[----:B------:R-:W-:Y:S01]  /*1310*/  ULDC.64 UR4, c[0x4][0x68] ;  /* 0x01001a0000047ab9 */ /* 0x000fe20000000a00 */
[----:B------:R-:W-:Y:S01]  /*1320*/  ULDC.64 UR6, c[0x4][0x8] ;  /* 0x0100020000067ab9 */ /* 0x000fe20000000a00 */
[----:B01----:R-:W-:Y:S01]  /*1330*/  IMAD.U32 R4, RZ, RZ, UR4 ;  /* 0x00000004ff047e24 */ /* 0x003fe2000f8e00ff */
[----:B------:R0:W1:Y:S01]  /*1340*/  LDC.64 R14, c[0x4][R0] ;  /* 0x01000000000e7b82 */ /* 0x0000620000000a00 */
[----:B------:R-:W-:Y:S01]  /*1350*/  IMAD.U32 R5, RZ, RZ, UR5 ;  /* 0x00000005ff057e24 */ /* 0x000fe2000f8e00ff */
[----:B------:R-:W-:Y:S01]  /*1360*/  ULDC.64 UR4, c[0x4][0x70] ;  /* 0x01001c0000047ab9 */ /* 0x000fe20000000a00 */
[----:B------:R-:W-:Y:S02]  /*1370*/  IMAD.U32 R10, RZ, RZ, UR6 ;  /* 0x00000006ff0a7e24 */ /* 0x000fe4000f8e00ff */
[----:B------:R-:W-:Y:S02]  /*1380*/  IMAD.U32 R6, RZ, RZ, UR4 ;  /* 0x00000004ff067e24 */ /* 0x000fe4000f8e00ff */
[----:B------:R-:W-:-:S02]  /*1390*/  IMAD.U32 R7, RZ, RZ, UR5 ;  /* 0x00000005ff077e24 */ /* 0x000fc4000f8e00ff */
[----:B------:R-:W-:Y:S02]  /*13a0*/  IMAD.U32 R11, RZ, RZ, UR7 ;  /* 0x00000007ff0b7e24 */ /* 0x000fe4000f8e00ff */
[----:B------:R-:W-:Y:S02]  /*13b0*/  IMAD.MOV.U32 R8, RZ, RZ, 0x1e1 ;  /* 0x000001e1ff087424 */ /* 0x000fe400078e00ff */
[----:B------:R-:W-:Y:S02]  /*13c0*/  IMAD.MOV.U32 R12, RZ, RZ, 0x1 ;  /* 0x00000001ff0c7424 */ /* 0x000fe400078e00ff */
[----:B0-----:R-:W-:-:S07]  /*13d0*/  IMAD.MOV.U32 R13, RZ, RZ, RZ ;  /* 0x000000ffff0d7224 */ /* 0x001fce00078e00ff */
[----:B------:R-:W-:-:S07]  /*13e0*/  LEPC R20, `(.L_x_17) ;  /* 0x000000001014794e */ /* 0x000fce0000000000 */
[----:B-1---5:R-:W-:Y:S05]  /*13f0*/  CALL.ABS.NOINC R14 ;  /* 0x000000000e007343 */ /* 0x022fea0003c00000 */
.L_x_17:
[----:B------:R-:W-:-:S13]  /*1400*/  ISETP.NE.AND P0, PT, R58, 0x3, PT ;  /* 0x000000033a00780c */ /* 0x000fda0003f05270 */
[----:B------:R-:W-:Y:S05]  /*1410*/  @!P0 BRA `(.L_x_18) ;  /* 0x0000000000048947 */ /* 0x000fea0003800000 */
[----:B------:R-:W-:Y:S01]  /*1420*/  BPT.TRAP 0x1 ;  /* 0x000000040000795c */ /* 0x000fe20000300000 */
.L_x_18:
[----:B------:R-:W2:Y:S01]  /*1430*/  S2UR UR5, SR_CgaCtaId ;  /* 0x00000000000579c3 */ /* 0x000ea20000008800 */
[----:B------:R-:W-:Y:S01]  /*1440*/  UMOV UR4, 0x400 ;  /* 0x0000040000047882 */ /* 0x000fe20000000000 */
[----:B------:R-:W-:Y:S02]  /*1450*/  IMAD.U32 R0, RZ, RZ, UR38 ;  /* 0x00000026ff007e24 */ /* 0x000fe4000f8e00ff */
[----:B------:R-:W-:-:S03]  /*1460*/  IMAD.U32 R3, RZ, RZ, UR39 ;  /* 0x00000027ff037e24 */ /* 0x000fc6000f8e00ff */
[----:B------:R-:W-:Y:S01]  /*1470*/  SHF.L.U32 R0, R0, 0x1f, RZ ;  /* 0x0000001f00007819 */ /* 0x000fe200000006ff */
[----:B--2---:R-:W-:-:S06]  /*1480*/  ULEA UR4, UR5, UR4, 0x18 ;  /* 0x0000000405047291 */ /* 0x004fcc000f8ec03f */
[----:B------:R-:W-:-:S04]  /*1490*/  IMAD.U32 R6, RZ, RZ, UR4 ;  /* 0x00000004ff067e24 */ /* 0x000fc8000f8e00ff */
[----:B------:R-:W-:-:S04]  /*14a0*/  IMAD R3, R3, 0x8, R6 ;  /* 0x0000000803037824 */ /* 0x000fc800078e0206 */
[----:B------:R2:W3:Y:S01]  /*14b0*/  SYNCS.PHASECHK.TRANS64.TRYWAIT P1, [R3+URZ], R0 ;  /* 0x00000000030075a7 */ /* 0x0004e2000802017f */
[----:B------:R-:W-:Y:S05]  /*14c0*/  @!P0 BRA `(.L_x_19) ;  /* 0x0000000000048947 */ /* 0x000fea0003800000 */
[----:B------:R-:W-:Y:S01]  /*14d0*/  BPT.TRAP 0x1 ;  /* 0x000000040000795c */ /* 0x000fe20000300000 */
.L_x_19:
[----:B---3--:R-:W-:Y:S05]  /*14e0*/  @P1 BRA `(.L_x_20) ;  /* 0x0000000000081947 */ /* 0x008fea0003800000 */
[----:B------:R-:W3:Y:S02]  /*14f0*/  SYNCS.PHASECHK.TRANS64.TRYWAIT P1, [R3+URZ], R0 ;  /* 0x00000000030075a7 */ /* 0x000ee4000802017f */
[----:B---3--:R-:W-:Y:S05]  /*1500*/  @!P1 BRA `(.L_x_21) ;  /* 0x0000004800bc9947 */ /* 0x008fea0003800000 */
.L_x_20:
[----:B------:R-:W-:-:S04]  /*1510*/  UISETP.LT.AND UP0, UPT, UR40, 0x1, UPT ;  /* 0x000000012800788c */ /* 0x000fc8000bf01270 */
[----:B------:R-:W-:-:S06]  /*1520*/  USEL UR4, UR40, 0x1, UP0 ;  /* 0x0000000128047887 */ /* 0x000fcc0008000000 */
[----:B--23--:R-:W-:Y:S01]  /*1530*/  IMAD.U32 R0, RZ, RZ, UR4 ;  /* 0x00000004ff007e24 */ /* 0x00cfe2000f8e00ff */
[----:B------:R-:W-:Y:S05]  /*1540*/  WARPSYNC.ALL ;  /* 0x0000000000007948 */ /* 0x000fea0003800000 */
[----:B------:R-:W-:-:S04]  /*1550*/  IADD3 R0, -R0, UR40, RZ ;  /* 0x0000002800007c10 */ /* 0x000fc8000fffe1ff */
[----:B------:R-:W-:Y:S02]  /*1560*/  ISETP.GE.AND P1, PT, R0, 0x1, PT ;  /* 0x000000010000780c */ /* 0x000fe40003f26270 */
[----:B------:R-:W-:Y:S01]  /*1570*/  R2UR UR4, R6 ;  /* 0x00000000060472ca */ /* 0x000fe200000e0000 */
[----:B------:R-:W-:Y:S01]  /*1580*/  WARPGROUP.ARRIVE ;  /* 0x00000000000079c5 */ /* 0x000fe20000000000 */
[----:B------:R-:W-:Y:S01]  /*1590*/  UMOV UR9, 0x40000040 ;  /* 0x4000004000097882 */ /* 0x000fe20000000000 */
[----:B------:R-:W-:-:S10]  /*15a0*/  UMOV UR11, 0x40000040 ;  /* 0x40000040000b7882 */ /* 0x000fd40000000000 */
[----:B------:R-:W-:-:S04]  /*15b0*/  UIADD3 UR4, UR4, 0x10100, URZ ;  /* 0x0001010004047890 */ /* 0x000fc8000fffe03f */
[----:B------:R-:W-:-:S04]  /*15c0*/  USHF.R.U32.HI UR4, URZ, 0x4, UR4 ;  /* 0x000000043f047899 */ /* 0x000fc80008011604 */
[----:B------:R-:W-:Y:S02]  /*15d0*/  ULOP3.LUT UR5, UR4, 0x3fff, URZ, 0xc0, !UPT ;  /* 0x00003fff04057892 */ /* 0x000fe4000f8ec03f */
[----:B------:R-:W-:Y:S02]  /*15e0*/  ULOP3.LUT UR4, UR41, 0x10000, URZ, 0xfc, !UPT ;  /* 0x0001000029047892 */ /* 0x000fe4000f8efc3f */
[----:B------:R-:W-:Y:S02]  /*15f0*/  ULOP3.LUT UR5, UR5, 0x10000, URZ, 0xfc, !UPT ;  /* 0x0001000005057892 */ /* 0x000fe4000f8efc3f */
[----:B------:R-:W-:Y:S02]  /*1600*/  ULEA UR6, UR39, UR4, 0xa ;  /* 0x0000000427067291 */ /* 0x000fe4000f8e503f */
[----:B------:R-:W-:-:S05]  /*1610*/  ULEA UR7, UR39, UR5, 0x9 ;  /* 0x0000000527077291 */ /* 0x000fca000f8e483f */
[----:B------:R-:W-:Y:S02]  /*1620*/  UMOV UR8, UR6 ;  /* 0x0000000600087c82 */ /* 0x000fe40008000000 */
[----:B------:R-:W-:Y:S02]  /*1630*/  UMOV UR10, UR7 ;  /* 0x00000007000a7c82 */ /* 0x000fe40008000000 */
[----:B------:R-:W-:Y:S01]  /*1640*/  HGMMA.64x64x8.F32.TF32 R24, gdesc[UR8], RZ, !UPT, gsb0 ;  /* 0x04e00000081879f0 */ /* 0x000fe2000c0028ff */
[----:B------:R-:W-:Y:S02]  /*1650*/  UIADD3 UR8, UR6, 0x2, URZ ;  /* 0x0000000206087890 */ /* 0x000fe4000fffe03f */
[----:B------:R-:W-:Y:S01]  /*1660*/  UIADD3 UR10, UR7, 0x2, URZ ;  /* 0x00000002070a7890 */ /* 0x000fe2000fffe03f */
[----:B------:R-:W-:Y:S01]  /*1670*/  UMOV UR9, 0x40000040 ;  /* 0x4000004000097882 */ /* 0x000fe20000000000 */
[----:B------:R-:W-:Y:S01]  /*1680*/  UMOV UR11, 0x40000040 ;  /* 0x40000040000b7882 */ /* 0x000fe20000000000 */
[----:B------:R-:W-:-:S02]  /*1690*/  WARPGROUP.DEPBAR.LE gsb0, 0x0 ;  /* 0x00008000000079c5 */ /* 0x000fc40000010000 */
[----:B------:R-:W-:-:S06]  /*16a0*/  WARPGROUP.ARRIVE ;  /* 0x00000000000079c5 */ /* 0x000fcc0000000000 */
[----:B------:R-:W-:Y:S01]  /*16b0*/  HGMMA.64x64x8.F32.TF32 R24, gdesc[UR8], R24, gsb0 ;  /* 0x04e00000081879f0 */ /* 0x000fe20008002818 */
[----:B------:R-:W-:Y:S02]  /*16c0*/  UIADD3 UR8, UR6, 0x4, URZ ;  /* 0x0000000406087890 */ /* 0x000fe4000fffe03f */
[----:B------:R-:W-:Y:S01]  /*16d0*/  UIADD3 UR10, UR7, 0x4, URZ ;  /* 0x00000004070a7890 */ /* 0x000fe2000fffe03f */
[----:B------:R-:W-:Y:S01]  /*16e0*/  UMOV UR9, 0x40000040 ;  /* 0x4000004000097882 */ /* 0x000fe20000000000 */
[----:B------:R-:W-:Y:S01]  /*16f0*/  UMOV UR11, 0x40000040 ;  /* 0x40000040000b7882 */ /* 0x000fe20000000000 */
[----:B------:R-:W-:Y:S02]  /*1700*/  WARPGROUP.DEPBAR.LE gsb0, 0x0 ;  /* 0x00008000000079c5 */ /* 0x000fe40000010000 */
        /* <DEDUP_REMOVED lines=8> */
[----:B------:R-:W-:Y:S03]  /*1790*/  HGMMA.64x64x8.F32.TF32 R24, gdesc[UR8], R24, gsb0 ;  /* 0x04e00000081879f0 */ /* 0x000fe60008002818 */
[----:B------:R-:W-:Y:S02]  /*17a0*/  WARPGROUP.DEPBAR.LE gsb0, 0x0 ;  /* 0x00008000000079c5 */ /* 0x000fe40000010000 */
[----:B------:R-:W-:Y:S05]  /*17b0*/  @!P1 BRA `(.L_x_22) ;  /* 0x0000000400249947 */ /* 0x000fea0003800000 */
[----:B------:R-:W-:Y:S02]  /*17c0*/  UIADD3 UR6, UR39, 0x1, URZ ;  /* 0x0000000127067890 */ /* 0x000fe4000fffe03f */
[----:B------:R-:W-:Y:S02]  /*17d0*/  IMAD.U32 R3, RZ, RZ, UR39 ;  /* 0x00000027ff037e24 */ /* 0x000fe4000f8e00ff */
[----:B------:R-:W-:-:S04]  /*17e0*/  UISETP.NE.AND UP0, UPT, UR6, 0x4, UPT ;  /* 0x000000040600788c */ /* 0x000fc8000bf05270 */
[----:B------:R-:W-:Y:S02]  /*17f0*/  USEL UR7, URZ, 0x1, UP0 ;  /* 0x000000013f077887 */ /* 0x000fe40008000000 */
[----:B------:R-:W-:Y:S02]  /*1800*/  USEL UR6, UR6, URZ, UP0 ;  /* 0x0000003f06067287 */ /* 0x000fe40008000000 */
[----:B------:R-:W-:-:S06]  /*1810*/  ULOP3.LUT UR7, UR38, UR7, URZ, 0x3c, !UPT ;  /* 0x0000000726077292 */ /* 0x000fcc000f8e3c3f */
[----:B------:R-:W-:-:S07]  /*1820*/  IMAD.U32 R7, RZ, RZ, UR7 ;  /* 0x00000007ff077e24 */ /* 0x000fce000f8e00ff */
.L_x_29:
[----:B------:R-:W-:Y:S05]  /*1830*/  @!P0 BRA `(.L_x_23) ;  /* 0x0000000000048947 */ /* 0x000fea0003800000 */
[----:B------:R-:W-:Y:S01]  /*1840*/  BPT.TRAP 0x1 ;  /* 0x000000040000795c */ /* 0x000fe20000300000 */
.L_x_23:
[----:B------:R-:W2:Y:S01]  /*1850*/  S2UR UR8, SR_CgaCtaId ;  /* 0x00000000000879c3 */ /* 0x000ea20000008800 */
[----:B------:R-:W-:Y:S01]  /*1860*/  UMOV UR7, 0x400 ;  /* 0x0000040000077882 */ /* 0x000fe20000000000 */
[----:B01----:R-:W-:Y:S01]  /*1870*/  IMAD.U32 R5, RZ, RZ, UR6 ;  /* 0x00000006ff057e24 */ /* 0x003fe2000f8e00ff */
[----:B------:R-:W-:Y:S01]  /*1880*/  SHF.L.U32 R4, R7, 0x1f, RZ ;  /* 0x0000001f07047819 */ /* 0x000fe200000006ff */
[----:B--2---:R-:W-:-:S06]  /*1890*/  ULEA UR7, UR8, UR7, 0x18 ;  /* 0x0000000708077291 */ /* 0x004fcc000f8ec03f */
[----:B------:R-:W-:-:S04]  /*18a0*/  IMAD.U32 R6, RZ, RZ, UR7 ;  /* 0x00000007ff067e24 */ /* 0x000fc8000f8e00ff */
[----:B------:R-:W-:-:S04]  /*18b0*/  IMAD R5, R5, 0x8, R6 ;  /* 0x0000000805057824 */ /* 0x000fc800078e0206 */
[----:B------:R0:W1:Y:S01]  /*18c0*/  SYNCS.PHASECHK.TRANS64.TRYWAIT P1, [R5+URZ], R4 ;  /* 0x00000004050075a7 */ /* 0x000062000802017f */
[----:B------:R-:W-:Y:S05]  /*18d0*/  @!P0 BRA `(.L_x_24) ;  /* 0x0000000000048947 */ /* 0x000fea0003800000 */
[----:B------:R-:W-:Y:S01]  /*18e0*/  BPT.TRAP 0x1 ;  /* 0x000000040000795c */ /* 0x000fe20000300000 */
.L_x_24:
[----:B-1----:R-:W-:Y:S05]  /*18f0*/  @P1 BRA `(.L_x_25) ;  /* 0x0000000000081947 */ /* 0x002fea0003800000 */
[----:B------:R-:W1:Y:S02]  /*1900*/  SYNCS.PHASECHK.TRANS64.TRYWAIT P1, [R5+URZ], R4 ;  /* 0x00000004050075a7 */ /* 0x000e64000802017f */
[----:B-1----:R-:W-:Y:S05]  /*1910*/  @!P1 BRA `(.L_x_26) ;  /* 0x0000004400cc9947 */ /* 0x002fea0003800000 */
.L_x_25:
[----:B------:R-:W-:Y:S01]  /*1920*/  ULEA UR7, UR6, UR4, 0xa ;  /* 0x0000000406077291 */ /* 0x000fe2000f8e503f */
[----:B------:R-:W-:Y:S01]  /*1930*/  WARPGROUP.ARRIVE ;  /* 0x00000000000079c5 */ /* 0x000fe20000000000 */
[----:B------:R-:W-:Y:S01]  /*1940*/  ULEA UR12, UR6, UR5, 0x9 ;  /* 0x00000005060c7291 */ /* 0x000fe2000f8e483f */
[----:B------:R-:W-:Y:S01]  /*1950*/  UMOV UR9, 0x40000040 ;  /* 0x4000004000097882 */ /* 0x000fe20000000000 */
[----:B------:R-:W-:-:S03]  /*1960*/  UMOV UR11, 0x40000040 ;  /* 0x40000040000b7882 */ /* 0x000fc60000000000 */
[----:B------:R-:W-:Y:S02]  /*1970*/  UMOV UR8, UR7 ;  /* 0x0000000700087c82 */ /* 0x000fe40008000000 */
[----:B------:R-:W-:Y:S02]  /*1980*/  UMOV UR10, UR12 ;  /* 0x0000000c000a7c82 */ /* 0x000fe40008000000 */
[----:B------:R-:W-:Y:S01]  /*1990*/  HGMMA.64x64x8.F32.TF32 R24, gdesc[UR8], R24, gsb0 ;  /* 0x04e00000081879f0 */ /* 0x000fe20008002818 */
        /* <DEDUP_REMOVED lines=23> */
[----:B------:R-:W-:Y:S01]  /*1b10*/  BPT.TRAP 0x1 ;  /* 0x000000040000795c */ /* 0x000fe20000300000 */
.L_x_27:
[----:B------:R-:W-:-:S13]  /*1b20*/  ISETP.NE.AND P1, PT, R23, RZ, PT ;  /* 0x000000ff1700720c */ /* 0x000fda0003f25270 */
[----:B01----:R-:W-:-:S04]  /*1b30*/  @P1 IMAD R4, R3, 0x8, R6 ;  /* 0x0000000803041824 */ /* 0x003fc800078e0206 */
[----:B------:R-:W-:-:S05]  /*1b40*/  @P1 VIADD R5, R4, 0x20 ;  /* 0x0000002004051836 */ /* 0x000fca0000000000 */
[----:B------:R-:W-:-:S04]  /*1b50*/  @P1 PRMT R5, R22, 0x654, R5 ;  /* 0x0000065416051816 */ /* 0x000fc80000000005 */
[----:B------:R0:W-:Y:S01]  /*1b60*/  @P1 SYNCS.ARRIVE.TRANS64.RED.A1T0 RZ, [R5+URZ], RZ ;  /* 0x000000ff05ff19a7 */ /* 0x0001e2000810043f */
[----:B------:R-:W-:-:S13]  /*1b70*/  ISETP.GT.U32.AND P1, PT, R19, 0x1, PT ;  /* 0x000000011300780c */ /* 0x000fda0003f24070 */
[----:B0-----:R-:W-:Y:S05]  /*1b80*/  @P1 BRA `(.L_x_28) ;  /* 0x0000000000041947 */ /* 0x001fea0003800000 */
[----:B------:R-:W-:Y:S01]  /*1b90*/  BPT.TRAP 0x1 ;  /* 0x000000040000795c */ /* 0x000fe20000300000 */
.L_x_28:
[----:B------:R-:W-:Y:S01]  /*1ba0*/  UIADD3 UR6, UR6, 0x1, URZ ;  /* 0x0000000106067890 */ /* 0x000fe2000fffe03f */
[C---:B------:R-:W-:Y:S01]  /*1bb0*/  ISETP.GT.AND P2, PT, R0.reuse, 0x1, PT ;  /* 0x000000010000780c */ /* 0x040fe20003f44270 */
[----:B------:R-:W-:Y:S02]  /*1bc0*/  VIADD R3, R3, 0x1 ;  /* 0x0000000103037836 */ /* 0x000fe40000000000 */
[----:B------:R-:W-:Y:S01]  /*1bd0*/  UISETP.NE.AND UP0, UPT, UR6, 0x4, UPT ;  /* 0x000000040600788c */ /* 0x000fe2000bf05270 */
[----:B------:R-:W-:Y:S02]  /*1be0*/  VIADD R0, R0, 0xffffffff ;  /* 0xffffffff00007836 */ /* 0x000fe40000000000 */
[C---:B------:R-:W-:Y:S01]  /*1bf0*/  ISETP.NE.AND P1, PT, R3.reuse, 0x4, PT ;  /* 0x000000040300780c */ /* 0x040fe20003f25270 */
[----:B------:R-:W-:Y:S02]  /*1c00*/  USEL UR7, URZ, 0x1, UP0 ;  /* 0x000000013f077887 */ /* 0x000fe40008000000 */
[----:B------:R-:W-:Y:S01]  /*1c10*/  USEL UR6, UR6, URZ, UP0 ;  /* 0x0000003f06067287 */ /* 0x000fe20008000000 */
[----:B------:R-:W-:-:S03]  /*1c20*/  SEL R3, R3, RZ, P1 ;  /* 0x000000ff03037207 */ /* 0x000fc60000800000 */
[----:B------:R-:W-:Y:S01]  /*1c30*/  LOP3.LUT R7, R7, UR7, RZ, 0x3c, !PT ;  /* 0x0000000707077c12 */ /* 0x000fe2000f8e3cff */
[----:B------:R-:W-:Y:S07]  /*1c40*/  @P2 BRA `(.L_x_29) ;  /* 0xfffffff800f82947 */ /* 0x000fee000383ffff */
.L_x_22:
[----:B------:R-:W2:Y:S02]  /*1c50*/  LDC R0, c[0x0][0x28c] ;  /* 0x0000a300ff007b82 */ /* 0x000ea40000000800 */
[----:B--2---:R-:W-:-:S13]  /*1c60*/  ISETP.GE.AND P1, PT, R0, 0x1, PT ;  /* 0x000000010000780c */ /* 0x004fda0003f26270 */
[----:B------:R-:W-:Y:S05]  /*1c70*/  @!P1 BRA `(.L_x_30) ;  /* 0x0000000000409947 */ /* 0x000fea0003800000 */
[----:B------:R-:W-:Y:S05]  /*1c80*/  @!P0 BRA `(.L_x_31) ;  /* 0x0000000000048947 */ /* 0x000fea0003800000 */
[----:B------:R-:W-:Y:S01]  /*1c90*/  BPT.TRAP 0x1 ;  /* 0x000000040000795c */ /* 0x000fe20000300000 */
.L_x_31:
[----:B------:R-:W-:Y:S01]  /*1ca0*/  ISETP.NE.AND P0, PT, R23, RZ, PT ;  /* 0x000000ff1700720c */ /* 0x000fe20003f05270 */
[----:B------:R-:W-:-:S12]  /*1cb0*/  UISETP.LT.AND UP1, UPT, UR40, 0x1, UPT ;  /* 0x000000012800788c */ /* 0x000fd8000bf21270 */
[----:B------:R-:W-:-:S05]  /*1cc0*/  VOTEU.ANY UP0, P0 ;  /* 0x00000000003f7886 */ /* 0x000fca0000000100 */
[----:B------:R-:W-:-:S04]  /*1cd0*/  @UP0 USEL UR4, UR40, 0x1, UP1 ;  /* 0x0000000128040887 */ /* 0x000fc80008800000 */
[----:B------:R-:W-:-:S06]  /*1ce0*/  @UP0 UIADD3 UR4, UR39, UR40, -UR4 ;  /* 0x0000002827040290 */ /* 0x000fcc000fffe804 */
[----:B------:R-:W-:-:S04]  /*1cf0*/  IMAD.U32 R0, RZ, RZ, UR4 ;  /* 0x00000004ff007e24 */ /* 0x000fc8000f8e00ff */
[----:B------:R-:W-:-:S05]  /*1d00*/  @P0 IMAD.SHL.U32 R0, R0, 0x8, RZ ;  /* 0x0000000800000824 */ /* 0x000fca00078e00ff */
[----:B------:R-:W-:-:S04]  /*1d10*/  @P0 LOP3.LUT R0, R0, 0x18, RZ, 0xc0, !PT ;  /* 0x0000001800000812 */ /* 0x000fc800078ec0ff */
[----:B------:R-:W-:-:S04]  /*1d20*/  @P0 IADD3 R3, R6, 0x20, R0 ;  /* 0x0000002006030810 */ /* 0x000fc80007ffe000 */
[----:B------:R-:W-:-:S04]  /*1d30*/  @P0 PRMT R3, R22, 0x654, R3 ;  /* 0x0000065416030816 */ /* 0x000fc80000000003 */
[----:B------:R2:W-:Y:S01]  /*1d40*/  @P0 SYNCS.ARRIVE.TRANS64.RED.A1T0 RZ, [R3+URZ], RZ ;  /* 0x000000ff03ff09a7 */ /* 0x0005e2000810043f */
[----:B------:R-:W-:-:S13]  /*1d50*/  ISETP.GT.U32.AND P0, PT, R19, 0x1, PT ;  /* 0x000000011300780c */ /* 0x000fda0003f04070 */
[----:B--2---:R-:W-:Y:S05]  /*1d60*/  @P0 BRA `(.L_x_30) ;  /* 0x0000000000040947 */ /* 0x004fea0003800000 */
[----:B------:R-:W-:Y:S01]  /*1d70*/  BPT.TRAP 0x1 ;  /* 0x000000040000795c */ /* 0x000fe20000300000 */
.L_x_30:
[----:B------:R-:W2:Y:S01]  /*1d80*/  LDC R6, c[0x0][0x288] ;  /* 0x0000a200ff067b82 */ /* 0x000ea20000000800 */
[--C-:B------:R-:W-:Y:S01]  /*1d90*/  SHF.R.U32.HI R0, RZ, 0x2, R18.reuse ;  /* 0x00000002ff007819 */ /* 0x100fe20000011612 */
[----:B------:R-:W-:Y:S01]  /*1da0*/  UIADD3 UR39, UR40, UR39, URZ ;  /* 0x0000002728277290 */ /* 0x000fe2000fffe03f */
[----:B01----:R-:W-:Y:S01]  /*1db0*/  SHF.R.U32.HI R5, RZ, 0x7, R18 ;  /* 0x00000007ff057819 */ /* 0x003fe20000011612 */
[----:B------:R-:W-:Y:S01]  /*1dc0*/  IMAD.SHL.U32 R61, R61, 0x40, RZ ;  /* 0x000000403d3d7824 */ /* 0x000fe200078e00ff */
[----:B------:R-:W-:Y:S01]  /*1dd0*/  LOP3.LUT R3, R0, 0x7, RZ, 0xc0, !PT ;  /* 0x0000000700037812 */ /* 0x000fe200078ec0ff */
[----:B------:R-:W-:Y:S01]  /*1de0*/  USHF.R.U32.HI UR4, URZ, 0x2, UR39 ;  /* 0x000000023f047899 */ /* 0x000fe20008011627 */
[----:B------:R-:W-:Y:S01]  /*1df0*/  LOP3.LUT R0, R5, 0x1, RZ, 0xc0, !PT ;  /* 0x0000000105007812 */ /* 0x000fe200078ec0ff */
[C---:B------:R-:W-:Y:S01]  /*1e00*/  IMAD.SHL.U32 R10, R18.reuse, 0x2, RZ ;  /* 0x00000002120a7824 */ /* 0x040fe200078e00ff */
[C---:B------:R-:W-:Y:S01]  /*1e10*/  LOP3.LUT R5, R18.reuse, 0x3, RZ, 0xc0, !PT ;  /* 0x0000000312057812 */ /* 0x040fe200078ec0ff */
[----:B------:R-:W-:Y:S01]  /*1e20*/  ULOP3.LUT UR4, UR4, 0x1, URZ, 0xc0, !UPT ;  /* 0x0000000104047892 */ /* 0x000fe2000f8ec03f */
[----:B------:R-:W-:Y:S01]  /*1e30*/  LOP3.LUT R4, R18, 0x60, RZ, 0xc0, !PT ;  /* 0x0000006012047812 */ /* 0x000fe200078ec0ff */
[----:B------:R-:W-:Y:S01]  /*1e40*/  ULDC UR8, c[0x0][0x284] ;  /* 0x0000a10000087ab9 */ /* 0x000fe20000000800 */
[----:B------:R-:W-:Y:S01]  /*1e50*/  IMAD.SHL.U32 R8, R0, 0x40, RZ ;  /* 0x0000004000087824 */ /* 0x000fe200078e00ff */
[----:B------:R-:W-:Y:S01]  /*1e60*/  UISETP.GT.U32.AND UP1, UPT, UR39, 0x3, UPT ;  /* 0x000000032700788c */ /* 0x000fe2000bf24070 */
[----:B------:R-:W-:Y:S01]  /*1e70*/  SHF.R.U32.HI R4, RZ, 0x1, R4 ;  /* 0x00000001ff047819 */ /* 0x000fe20000011604 */
[----:B------:R-:W-:Y:S01]  /*1e80*/  UISETP.NE.U32.AND UP0, UPT, UR4, 0x1, UPT ;  /* 0x000000010400788c */ /* 0x000fe2000bf05070 */
[----:B------:R-:W-:Y:S01]  /*1e90*/  SHF.R.S32.HI R15, RZ, 0x1f, R59 ;  /* 0x0000001fff0f7819 */ /* 0x000fe2000001143b */
[----:B------:R-:W-:Y:S01]  /*1ea0*/  ULDC.64 UR6, c[0x0][0x5d0] ;  /* 0x0001740000067ab9 */ /* 0x000fe20000000a00 */
[--C-:B------:R-:W-:Y:S01]  /*1eb0*/  IADD3 R7, RZ, -R4, -R3.reuse ;  /* 0x80000004ff077210 */ /* 0x100fe20007ffe803 */
[----:B------:R-:W-:Y:S01]  /*1ec0*/  UISETP.LT.U32.AND UP1, UPT, UR40, 0x4, UP1 ;  /* 0x000000042800788c */ /* 0x000fe20008f21070 */
[----:B------:R-:W-:Y:S01]  /*1ed0*/  LOP3.LUT R10, R61, 0x6, R10, 0xf8, !PT ;  /* 0x000000063d0a7812 */ /* 0x000fe200078ef80a */
[----:B------:R-:W-:Y:S01]  /*1ee0*/  UISETP.GT.U32.AND UP0, UPT, UR40, 0x3, !UP0 ;  /* 0x000000032800788c */ /* 0x000fe2000c704070 */
[----:B------:R-:W-:Y:S01]  /*1ef0*/  LOP3.LUT R3, R8, 0x40, R3, 0xe2, !PT ;  /* 0x0000004008037812 */ /* 0x000fe200078ee203 */
[----:B--2---:R-:W-:Y:S01]  /*1f00*/  IMAD R12, R5, -0x2, R6 ;  /* 0xfffffffe050c7824 */ /* 0x004fe200078e0206 */
[----:B------:R-:W-:Y:S01]  /*1f10*/  ISETP.GE.AND P0, PT, R61, R6, PT ;  /* 0x000000063d00720c */ /* 0x000fe20003f06270 */
[C---:B------:R-:W-:Y:S01]  /*1f20*/  IMAD.SHL.U32 R5, R60.reuse, 0x80, RZ ;  /* 0x000000803c057824 */ /* 0x040fe200078e00ff */
[----:B------:R-:W-:Y:S01]  /*1f30*/  SHF.R.S32.HI R11, RZ, 0x1f, R10 ;  /* 0x0000001fff0b7819 */ /* 0x000fe2000001140a */
[----:B------:R-:W-:Y:S01]  /*1f40*/  IMAD R6, R15, UR6, RZ ;  /* 0x000000060f067c24 */ /* 0x000fe2000f8e02ff */
[----:B------:R-:W-:Y:S01]  /*1f50*/  USEL UR5, URZ, 0x1, !UP1 ;  /* 0x000000013f057887 */ /* 0x000fe2000c800000 */
[----:B------:R-:W-:Y:S01]  /*1f60*/  IMAD.WIDE R8, R60, 0x80, RZ ;  /* 0x000000803c087825 */ /* 0x000fe200078e02ff */
[----:B------:R-:W-:Y:S01]  /*1f70*/  ISETP.GE.OR P0, PT, R5, UR8, P0 ;  /* 0x0000000805007c0c */ /* 0x000fe20008706670 */
[----:B------:R-:W-:-:S02]  /*1f80*/  USEL UR4, URZ, 0x1, !UP0 ;  /* 0x000000013f047887 */ /* 0x000fc4000c000000 */
[----:B------:R-:W-:Y:S01]  /*1f90*/  IMAD R0, R0, -0x40, R7 ;  /* 0xffffffc000007824 */ /* 0x000fe200078e0207 */
[----:B------:R-:W-:Y:S01]  /*1fa0*/  LOP3.LUT R73, R8, R3, R4, 0xfe, !PT ;  /* 0x0000000308497212 */ /* 0x000fe200078efe04 */
[C---:B------:R-:W-:Y:S01]  /*1fb0*/  IMAD R13, R59.reuse, UR7, R6 ;  /* 0x000000073b0d7c24 */ /* 0x040fe2000f8e0206 */
[----:B------:R-:W-:Y:S01]  /*1fc0*/  ULOP3.LUT UR39, UR39, 0x3, URZ, 0xc0, !UPT ;  /* 0x0000000327277892 */ /* 0x000fe2000f8ec03f */
[----:B------:R-:W-:Y:S01]  /*1fd0*/  IMAD.WIDE.U32 R6, R59, UR6, R10 ;  /* 0x000000063b067c25 */ /* 0x000fe2000f8e000a */
[----:B------:R-:W-:Y:S01]  /*1fe0*/  ULOP3.LUT UR38, UR4, UR38, UR5, 0x96, !UPT ;  /* 0x0000002604267292 */ /* 0x000fe2000f8e9605 */
[----:B------:R-:W-:Y:S02]  /*1ff0*/  IADD3 R3, -R5, UR8, R0 ;  /* 0x0000000805037c10 */ /* 0x000fe4000fffe100 */
[----:B------:R-:W-:Y:S02]  /*2000*/  IMAD.IADD R7, R7, 0x1, R13 ;  /* 0x0000000107077824 */ /* 0x000fe400078e020d */
[----:B------:R-:W-:-:S02]  /*2010*/  IMAD.IADD R4, R12, 0x1, -R61 ;  /* 0x000000010c047824 */ /* 0x000fc400078e0a3d */
[----:B------:R-:W-:Y:S01]  /*2020*/  IMAD.MOV.U32 R0, RZ, RZ, -0x1 ;  /* 0xffffffffff007424 */ /* 0x000fe200078e00ff */
[----:B------:R-:W-:Y:S06]  /*2030*/  @P0 BRA `(.L_x_32) ;  /* 0x0000002000980947 */ /* 0x000fec0003800000 */
[----:B------:R-:W0:Y:S01]  /*2040*/  LDC.64 R66, c[0x0][0x5c8] ;  /* 0x00017200ff427b82 */ /* 0x000e220000000a00 */
[----:B-----5:R-:W-:Y:S01]  /*2050*/  FSETP.NEU.AND P0, PT, R57, RZ, PT ;  /* 0x000000ff3900720b */ /* 0x020fe20003f0d000 */
[----:B------:R-:W-:Y:S01]  /*2060*/  BSSY B0, `(.L_x_32) ;  /* 0x0000223000007945 */ /* 0x000fe20003800000 */
[----:B------:R-:W-:-:S04]  /*2070*/  ISETP.GT.AND P1, PT, R4, RZ, PT ;  /* 0x000000ff0400720c */ /* 0x000fc80003f24270 */
[----:B------:R-:W-:Y:S01]  /*2080*/  ISETP.GT.AND P2, PT, R3, RZ, P1 ;  /* 0x000000ff0300720c */ /* 0x000fe20000f44270 */
[-C--:B0-----:R-:W-:Y:S02]  /*2090*/  IMAD R12, R9, R66.reuse, RZ ;  /* 0x00000042090c7224 */ /* 0x081fe400078e02ff */
[----:B------:R-:W-:-:S04]  /*20a0*/  IMAD.WIDE.U32 R60, R73, R66, R6 ;  /* 0x00000042493c7225 */ /* 0x000fc800078e0006 */
[----:B------:R-:W-:-:S04]  /*20b0*/  IMAD R5, R73, R67, R12 ;  /* 0x0000004349057224 */ /* 0x000fc800078e020c */
[----:B------:R-:W-:Y:S01]  /*20c0*/  IMAD.IADD R75, R61, 0x1, R5 ;  /* 0x000000013d4b7824 */ /* 0x000fe200078e0205 */
[----:B------:R-:W-:Y:S06]  /*20d0*/  @!P0 BRA `(.L_x_33) ;  /* 0x0000001400dc8947 */ /* 0x000fec0003800000 */
[----:B------:R-:W0:Y:S01]  /*20e0*/  LDC.64 R64, c[0x0][0x5b8] ;  /* 0x00016e00ff407b82 */ /* 0x000e220000000a00 */
[----:B------:R-:W-:-:S07]  /*20f0*/  ULDC.64 UR4, c[0x0][0x5c0] ;  /* 0x0001700000047ab9 */ /* 0x000fce0000000a00 */
[----:B------:R-:W1:Y:S08]  /*2100*/  LDC.64 R68, c[0x0][0x5b0] ;  /* 0x00016c00ff447b82 */ /* 0x000e700000000a00 */
[----:B------:R-:W2:Y:S01]  /*2110*/  LDC.64 R70, c[0x0][0x5a8] ;  /* 0x00016a00ff467b82 */ /* 0x000ea20000000a00 */
[-C--:B0-----:R-:W-:Y:S02]  /*2120*/  IMAD R6, R15, R64.reuse, RZ ;  /* 0x000000400f067224 */ /* 0x081fe400078e02ff */
[----:B------:R-:W-:-:S04]  /*2130*/  IMAD.WIDE.U32 R62, R59, R64, R10 ;  /* 0x000000403b3e7225 */ /* 0x000fc800078e000a */
[----:B------:R-:W-:Y:S02]  /*2140*/  IMAD R61, R59, R65, R6 ;  /* 0x000000413b3d7224 */ /* 0x000fe400078e0206 */
[-C--:B-1----:R-:W-:Y:S02]  /*2150*/  IMAD R8, R9, R68.reuse, RZ ;  /* 0x0000004409087224 */ /* 0x082fe400078e02ff */
[----:B------:R-:W-:Y:S02]  /*2160*/  IMAD.IADD R13, R63, 0x1, R61 ;  /* 0x000000013f0d7824 */ /* 0x000fe400078e023d */
[----:B------:R-:W-:Y:S02]  /*2170*/  IMAD.MOV.U32 R12, RZ, RZ, R62 ;  /* 0x000000ffff0c7224 */ /* 0x000fe400078e003e */
[C---:B------:R-:W-:Y:S02]  /*2180*/  IMAD R65, R73.reuse, R69, R8 ;  /* 0x0000004549417224 */ /* 0x040fe400078e0208 */
[----:B------:R-:W-:-:S04]  /*2190*/  IMAD.WIDE.U32 R6, R73, R68, R12 ;  /* 0x0000004449067225 */ /* 0x000fc800078e000c */
[----:B------:R-:W-:Y:S01]  /*21a0*/  IMAD.IADD R5, R7, 0x1, R65 ;  /* 0x0000000107057824 */ /* 0x000fe200078e0241 */
[----:B--2---:R-:W-:-:S04]  /*21b0*/  LEA R14, P0, R6, R70, 0x2 ;  /* 0x00000046060e7211 */ /* 0x004fc800078010ff */
[----:B------:R-:W-:-:S05]  /*21c0*/  LEA.HI.X R15, R6, R71, R5, 0x2, P0 ;  /* 0x00000047060f7211 */ /* 0x000fca00000f1405 */
[----:B------:R0:W2:Y:S01]  /*21d0*/  @P2 LDG.E.LTC128B R5, desc[UR36][R14.64] ;  /* 0x000000240e052981 */ /* 0x0000a2000c1e1920 */
[----:B------:R-:W-:Y:S01]  /*21e0*/  ISETP.GT.AND P0, PT, R4, 0x1, PT ;  /* 0x000000010400780c */ /* 0x000fe20003f04270 */
[----:B------:R-:W-:Y:S01]  /*21f0*/  IMAD.WIDE.U32 R6, R73, R68, R10 ;  /* 0x0000004449067225 */ /* 0x000fe200078e000a */
[----:B------:R-:W-:Y:S03]  /*2200*/  BSSY B1, `(.L_x_34) ;  /* 0x0000013000017945 */ /* 0x000fe60003800000 */
[----:B------:R-:W-:Y:S02]  /*2210*/  IMAD.IADD R7, R65, 0x1, R7 ;  /* 0x0000000141077824 */ /* 0x000fe400078e0207 */
[----:B------:R-:W-:Y:S01]  /*2220*/  IMAD.WIDE.U32 R20, R59, R64, R6 ;  /* 0x000000403b147225 */ /* 0x000fe200078e0006 */
[----:B0-----:R-:W-:-:S03]  /*2230*/  SHF.L.U64.HI R15, R68, 0x3, R69 ;  /* 0x00000003440f7819 */ /* 0x001fc60000010245 */
[----:B------:R-:W-:Y:S01]  /*2240*/  IMAD.IADD R7, R61, 0x1, R21 ;  /* 0x000000013d077824 */ /* 0x000fe200078e0215 */
[----:B------:R-:W-:Y:S01]  /*2250*/  LEA R6, P4, R20, R70, 0x2 ;  /* 0x0000004614067211 */ /* 0x000fe200078810ff */
[----:B------:R-:W-:-:S03]  /*2260*/  IMAD.SHL.U32 R14, R68, 0x8, RZ ;  /* 0x00000008440e7824 */ /* 0x000fc600078e00ff */
[----:B------:R-:W-:Y:S01]  /*2270*/  LEA.HI.X R7, R20, R71, R7, 0x2, P4 ;  /* 0x0000004714077211 */ /* 0x000fe200020f1407 */
[----:B------:R-:W-:Y:S01]  /*2280*/  IMAD.WIDE.U32 R20, R73, R68, R14 ;  /* 0x0000004449147225 */ /* 0x000fe200078e000e */
[----:B--2---:R-:W-:-:S05]  /*2290*/  LOP3.LUT R8, R5, 0xffffe000, RZ, 0xc0, !PT ;  /* 0xffffe00005087812 */ /* 0x004fca00078ec0ff */
[----:B------:R-:W-:Y:S01]  /*22a0*/  FMUL R9, R8, R57 ;  /* 0x0000003908097220 */ /* 0x000fe20000400000 */
[----:B------:R-:W-:-:S03]  /*22b0*/  LEA R8, P3, R60, UR4, 0x2 ;  /* 0x000000043c087c11 */ /* 0x000fc6000f8610ff */
[----:B------:R-:W-:Y:S01]  /*22c0*/  FFMA R77, R24, R56, R9 ;  /* 0x00000038184d7223 */ /* 0x000fe20000000009 */
[----:B------:R-:W-:Y:S02]  /*22d0*/  LEA.HI.X R9, R60, UR5, R75, 0x2, P3 ;  /* 0x000000053c097c11 */ /* 0x000fe400098f144b */
[----:B------:R-:W-:Y:S02]  /*22e0*/  ISETP.GT.AND P3, PT, R3, RZ, P0 ;  /* 0x000000ff0300720c */ /* 0x000fe40000764270 */
[----:B------:R-:W-:-:S05]  /*22f0*/  F2FP.TF32.F32.PACK_B R77, R77 ;  /* 0x0000004dff4d723e */ /* 0x000fca00024050ff */
[----:B------:R0:W-:Y:S06]  /*2300*/  @P2 STG.E desc[UR36][R8.64], R77 ;  /* 0x0000004d08002986 */ /* 0x0001ec000c101924 */
[----:B------:R-:W-:Y:S05]  /*2310*/  @!P3 BRA `(.L_x_35) ;  /* 0x000000000004b947 */ /* 0x000fea0003800000 */
[----:B------:R1:W5:Y:S02]  /*2320*/  LDG.E.LTC128B R5, desc[UR36][R6.64+0x4] ;  /* 0x0000042406057981 */ /* 0x000364000c1e1920 */
.L_x_35:
[----:B------:R-:W-:Y:S05]  /*2330*/  BSYNC B1 ;  /* 0x0000000000017941 */ /* 0x000fea0003800000 */
.L_x_34:
[----:B-----5:R-:W-:Y:S01]  /*2340*/  LOP3.LUT R12, R5, 0xffffe000, RZ, 0xc0, !PT ;  /* 0xffffe000050c7812 */ /* 0x020fe200078ec0ff */
[----:B------:R-:W-:Y:S01]  /*2350*/  IMAD.IADD R65, R65, 0x1, R21 ;  /* 0x0000000141417824 */ /* 0x000fe200078e0215 */
[----:B------:R-:W-:Y:S01]  /*2360*/  IADD3 R62, P2, R62, R20, RZ ;  /* 0x000000143e3e7210 */ /* 0x000fe20007f5e0ff */
[----:B------:R-:W-:Y:S01]  /*2370*/  IMAD.MOV.U32 R24, RZ, RZ, R5 ;  /* 0x000000ffff187224 */ /* 0x000fe200078e0005 */
[----:B------:R-:W-:Y:S01]  /*2380*/  ISETP.GT.AND P1, PT, R3, 0x8, P1 ;  /* 0x000000080300780c */ /* 0x000fe20000f24270 */
[----:B------:R-:W-:Y:S02]  /*2390*/  FMUL R12, R12, R57 ;  /* 0x000000390c0c7220 */ /* 0x000fe40000400000 */
[----:B------:R-:W-:Y:S01]  /*23a0*/  IMAD.X R13, R65, 0x1, R13, P2 ;  /* 0x00000001410d7824 */ /* 0x000fe200010e060d */
[----:B------:R-:W-:Y:S01]  /*23b0*/  LEA R14, P2, R62, R70, 0x2 ;  /* 0x000000463e0e7211 */ /* 0x000fe200078410ff */
[----:B------:R-:W-:-:S03]  /*23c0*/  FFMA R25, R25, R56, R12 ;  /* 0x0000003819197223 */ /* 0x000fc6000000000c */
[----:B------:R-:W-:Y:S02]  /*23d0*/  LEA.HI.X R15, R62, R71, R13, 0x2, P2 ;  /* 0x000000473e0f7211 */ /* 0x000fe400010f140d */
[----:B------:R-:W-:-:S05]  /*23e0*/  F2FP.TF32.F32.PACK_B R25, R25 ;  /* 0x00000019ff19723e */ /* 0x000fca00024050ff */
[----:B------:R2:W-:Y:S04]  /*23f0*/  @P3 STG.E desc[UR36][R8.64+0x4], R25 ;  /* 0x0000041908003986 */ /* 0x0005e8000c101924 */
[----:B------:R-:W3:Y:S01]  /*2400*/  @P1 LDG.E.LTC128B R24, desc[UR36][R14.64] ;  /* 0x000000240e181981 */ /* 0x000ee2000c1e1920 */
[----:B------:R-:W-:Y:S01]  /*2410*/  IADD3 R20, P2, R10, R20, RZ ;  /* 0x000000140a147210 */ /* 0x000fe20007f5e0ff */
[----:B------:R-:W-:Y:S01]  /*2420*/  BSSY B1, `(.L_x_36) ;  /* 0x0000011000017945 */ /* 0x000fe20003800000 */
[----:B------:R-:W-:-:S03]  /*2430*/  ISETP.GT.AND P0, PT, R3, 0x8, P0 ;  /* 0x000000080300780c */ /* 0x000fc60000704270 */
[----:B------:R-:W-:Y:S01]  /*2440*/  IMAD.X R21, R11, 0x1, R65, P2 ;  /* 0x000000010b157824 */ /* 0x000fe200010e0641 */
[C---:B------:R-:W-:Y:S02]  /*2450*/  SHF.L.U64.HI R11, R66.reuse, 0x5, R67 ;  /* 0x00000005420b7819 */ /* 0x040fe40000010243 */
[----:B------:R-:W-:Y:S01]  /*2460*/  LEA R12, P2, R66, R8, 0x5 ;  /* 0x00000008420c7211 */ /* 0x000fe200078428ff */
[----:B------:R-:W-:-:S04]  /*2470*/  IMAD.WIDE.U32 R20, R59, R64, R20 ;  /* 0x000000403b147225 */ /* 0x000fc800078e0014 */
[----:B------:R-:W-:Y:S01]  /*2480*/  IMAD.X R13, R11, 0x1, R9, P2 ;  /* 0x000000010b0d7824 */ /* 0x000fe200010e0609 */
[----:B---3--:R-:W-:-:S05]  /*2490*/  LOP3.LUT R10, R24, 0xffffe000, RZ, 0xc0, !PT ;  /* 0xffffe000180a7812 */ /* 0x008fca00078ec0ff */
[----:B------:R-:W-:Y:S01]  /*24a0*/  FMUL R5, R10, R57 ;  /* 0x000000390a057220 */ /* 0x000fe20000400000 */
[----:B------:R-:W-:-:S03]  /*24b0*/  LEA R10, P3, R20, R70, 0x2 ;  /* 0x00000046140a7211 */ /* 0x000fc600078610ff */
[----:B------:R-:W-:Y:S01]  /*24c0*/  FFMA R59, R26, R56, R5 ;  /* 0x000000381a3b7223 */ /* 0x000fe20000000005 */
[----:B------:R-:W-:-:S04]  /*24d0*/  IMAD.IADD R5, R61, 0x1, R21 ;  /* 0x000000013d057824 */ /* 0x000fc800078e0215 */
[----:B------:R-:W-:Y:S02]  /*24e0*/  F2FP.TF32.F32.PACK_B R59, R59 ;  /* 0x0000003bff3b723e */ /* 0x000fe400024050ff */
[----:B------:R-:W-:-:S03]  /*24f0*/  LEA.HI.X R11, R20, R71, R5, 0x2, P3 ;  /* 0x00000047140b7211 */ /* 0x000fc600018f1405 */
[----:B------:R2:W-:Y:S01]  /*2500*/  @P1 STG.E desc[UR36][R12.64], R59 ;  /* 0x0000003b0c001986 */ /* 0x0005e2000c101924 */
[----:B------:R-:W-:Y:S05]  /*2510*/  @!P0 BRA `(.L_x_37) ;  /* 0x0000000000048947 */ /* 0x000fea0003800000 */
[----:B------:R3:W5:Y:S02]  /*2520*/  LDG.E.LTC128B R24, desc[UR36][R10.64+0x4] ;  /* 0x000004240a187981 */ /* 0x000764000c1e1920 */
.L_x_37:
[----:B------:R-:W-:Y:S05]  /*2530*/  BSYNC B1 ;  /* 0x0000000000017941 */ /* 0x000fea0003800000 */
.L_x_36:
[----:B-----5:R-:W-:Y:S01]  /*2540*/  LOP3.LUT R14, R24, 0xffffe000, RZ, 0xc0, !PT ;  /* 0xffffe000180e7812 */ /* 0x020fe200078ec0ff */
[----:B------:R-:W-:Y:S01]  /*2550*/  BSSY B1, `(.L_x_38) ;  /* 0x0000009000017945 */ /* 0x000fe20003800000 */
[----:B------:R-:W-:-:S03]  /*2560*/  ISETP.GT.AND P1, PT, R4, 0x8, PT ;  /* 0x000000080400780c */ /* 0x000fc60003f24270 */
[----:B------:R-:W-:Y:S01]  /*2570*/  FMUL R14, R14, R57 ;  /* 0x000000390e0e7220 */ /* 0x000fe20000400000 */
[----:B------:R-:W-:-:S03]  /*2580*/  ISETP.GT.AND P2, PT, R3, RZ, P1 ;  /* 0x000000ff0300720c */ /* 0x000fc60000f44270 */
[----:B------:R-:W-:-:S05]  /*2590*/  FFMA R27, R27, R56, R14 ;  /* 0x000000381b1b7223 */ /* 0x000fca000000000e */
[----:B------:R-:W-:-:S05]  /*25a0*/  F2FP.TF32.F32.PACK_B R27, R27 ;  /* 0x0000001bff1b723e */ /* 0x000fca00024050ff */
[----:B------:R4:W-:Y:S01]  /*25b0*/  @P0 STG.E desc[UR36][R12.64+0x4], R27 ;  /* 0x0000041b0c000986 */ /* 0x0009e2000c101924 */
[----:B------:R-:W-:Y:S05]  /*25c0*/  @!P2 BRA `(.L_x_39) ;  /* 0x000000000004a947 */ /* 0x000fea0003800000 */
[----:B------:R0:W5:Y:S02]  /*25d0*/  LDG.E.LTC128B R24, desc[UR36][R6.64+0x20] ;  /* 0x0000202406187981 */ /* 0x000164000c1e1920 */
.L_x_39:
[----:B------:R-:W-:Y:S05]  /*25e0*/  BSYNC B1 ;  /* 0x0000000000017941 */ /* 0x000fea0003800000 */
.L_x_38:
        /* <DEDUP_REMOVED lines=10> */
.L_x_41:
[----:B------:R-:W-:Y:S05]  /*2690*/  BSYNC B1 ;  /* 0x0000000000017941 */ /* 0x000fea0003800000 */
.L_x_40:
[----:B-----5:R-:W-:Y:S01]  /*26a0*/  LOP3.LUT R14, R24, 0xffffe000, RZ, 0xc0, !PT ;  /* 0xffffe000180e7812 */ /* 0x020fe200078ec0ff */
[----:B------:R-:W-:Y:S01]  /*26b0*/  BSSY B1, `(.L_x_42) ;  /* 0x0000008000017945 */ /* 0x000fe20003800000 */
[----:B------:R-:W-:-:S03]  /*26c0*/  ISETP.GT.AND P1, PT, R3, 0x8, P1 ;  /* 0x000000080300780c */ /* 0x000fc60000f24270 */
[----:B------:R-:W-:-:S04]  /*26d0*/  FMUL R14, R14, R57 ;  /* 0x000000390e0e7220 */ /* 0x000fc80000400000 */
[----:B------:R-:W-:-:S05]  /*26e0*/  FFMA R29, R29, R56, R14 ;  /* 0x000000381d1d7223 */ /* 0x000fca000000000e */
[----:B------:R-:W-:-:S05]  /*26f0*/  F2FP.TF32.F32.PACK_B R29, R29 ;  /* 0x0000001dff1d723e */ /* 0x000fca00024050ff */
[----:B------:R0:W-:Y:S01]  /*2700*/  @P3 STG.E desc[UR36][R8.64+0x24], R29 ;  /* 0x0000241d08003986 */ /* 0x0001e2000c101924 */
[----:B------:R-:W-:Y:S05]  /*2710*/  @!P1 BRA `(.L_x_43) ;  /* 0x0000000000049947 */ /* 0x000fea0003800000 */
[----:B------:R0:W5:Y:S02]  /*2720*/  LDG.E.LTC128B R24, desc[UR36][R10.64+0x20] ;  /* 0x000020240a187981 */ /* 0x000164000c1e1920 */
.L_x_43:
[----:B------:R-:W-:Y:S05]  /*2730*/  BSYNC B1 ;  /* 0x0000000000017941 */ /* 0x000fea0003800000 */
.L_x_42:
[----:B-----5:R-:W-:Y:S01]  /*2740*/  LOP3.LUT R14, R24, 0xffffe000, RZ, 0xc0, !PT ;  /* 0xffffe000180e7812 */ /* 0x020fe200078ec0ff */
[----:B------:R-:W-:Y:S01]  /*2750*/  BSSY B1, `(.L_x_44) ;  /* 0x0000008000017945 */ /* 0x000fe20003800000 */
[----:B------:R-:W-:-:S03]  /*2760*/  ISETP.GT.AND P0, PT, R3, 0x8, P0 ;  /* 0x000000080300780c */ /* 0x000fc60000704270 */
[----:B0-----:R-:W-:-:S04]  /*2770*/  FMUL R5, R14, R57 ;  /* 0x000000390e057220 */ /* 0x001fc80000400000 */
[----:B------:R-:W-:-:S05]  /*2780*/  FFMA R5, R30, R56, R5 ;  /* 0x000000381e057223 */ /* 0x000fca0000000005 */
[----:B------:R-:W-:-:S05]  /*2790*/  F2FP.TF32.F32.PACK_B R5, R5 ;  /* 0x00000005ff05723e */ /* 0x000fca00024050ff */
[----:B------:R0:W-:Y:S01]  /*27a0*/  @P1 STG.E desc[UR36][R12.64+0x20], R5 ;  /* 0x000020050c001986 */ /* 0x0001e2000c101924 */
[----:B------:R-:W-:Y:S05]  /*27b0*/  @!P0 BRA `(.L_x_45) ;  /* 0x0000000000048947 */ /* 0x000fea0003800000 */
[----:B------:R0:W5:Y:S02]  /*27c0*/  LDG.E.LTC128B R24, desc[UR36][R10.64+0x24] ;  /* 0x000024240a187981 */ /* 0x000164000c1e1920 */
.L_x_45:
[----:B------:R-:W-:Y:S05]  /*27d0*/  BSYNC B1 ;  /* 0x0000000000017941 */ /* 0x000fea0003800000 */
.L_x_44:
        /* <DEDUP_REMOVED lines=10> */
.L_x_47:
[----:B------:R-:W-:Y:S05]  /*2880*/  BSYNC B1 ;  /* 0x0000000000017941 */ /* 0x000fea0003800000 */
.L_x_46:
[----:B-----5:R-:W-:Y:S01]  /*2890*/  LOP3.LUT R14, R24, 0xffffe000, RZ, 0xc0, !PT ;  /* 0xffffe000180e7812 */ /* 0x020fe200078ec0ff */
[----:B------:R-:W-:Y:S01]  /*28a0*/  BSSY B1, `(.L_x_48) ;  /* 0x0000009000017945 */ /* 0x000fe20003800000 */
[----:B------:R-:W-:-:S03]  /*28b0*/  ISETP.GT.AND P0, PT, R4, 0x11, PT ;  /* 0x000000110400780c */ /* 0x000fc60003f04270 */
[----:B0-----:R-:W-:Y:S01]  /*28c0*/  FMUL R5, R14, R57 ;  /* 0x000000390e057220 */ /* 0x001fe20000400000 */
[----:B------:R-:W-:-:S03]  /*28d0*/  ISETP.GT.AND P3, PT, R3, RZ, P0 ;  /* 0x000000ff0300720c */ /* 0x000fc60000764270 */
[----:B------:R-:W-:-:S05]  /*28e0*/  FFMA R5, R32, R56, R5 ;  /* 0x0000003820057223 */ /* 0x000fca0000000005 */
[----:B------:R-:W-:-:S05]  /*28f0*/  F2FP.TF32.F32.PACK_B R5, R5 ;  /* 0x00000005ff05723e */ /* 0x000fca00024050ff */
[----:B------:R0:W-:Y:S01]  /*2900*/  @P2 STG.E desc[UR36][R8.64+0x40], R5 ;  /* 0x0000400508002986 */ /* 0x0001e2000c101924 */
[----:B------:R-:W-:Y:S05]  /*2910*/  @!P3 BRA `(.L_x_49) ;  /* 0x000000000004b947 */ /* 0x000fea0003800000 */
[----:B------:R0:W5:Y:S02]  /*2920*/  LDG.E.LTC128B R24, desc[UR36][R6.64+0x44] ;  /* 0x0000442406187981 */ /* 0x000164000c1e1920 */
.L_x_49:
[----:B------:R-:W-:Y:S05]  /*2930*/  BSYNC B1 ;  /* 0x0000000000017941 */ /* 0x000fea0003800000 */
.L_x_48:
        /* <DEDUP_REMOVED lines=9> */
.L_x_51:
[----:B------:R-:W-:Y:S05]  /*29d0*/  BSYNC B1 ;  /* 0x0000000000017941 */ /* 0x000fea0003800000 */
.L_x_50:
        /* <DEDUP_REMOVED lines=9> */
.L_x_53:
[----:B------:R-:W-:Y:S05]  /*2a70*/  BSYNC B1 ;  /* 0x0000000000017941 */ /* 0x000fea0003800000 */
.L_x_52:
        /* <DEDUP_REMOVED lines=10> */
.L_x_55:
[----:B------:R-:W-:Y:S05]  /*2b20*/  BSYNC B1 ;  /* 0x0000000000017941 */ /* 0x000fea0003800000 */
.L_x_54:
        /* <DEDUP_REMOVED lines=10> */
.L_x_57:
[----:B------:R-:W-:Y:S05]  /*2bd0*/  BSYNC B1 ;  /* 0x0000000000017941 */ /* 0x000fea0003800000 */
.L_x_56:
        /* <DEDUP_REMOVED lines=9> */
.L_x_59:
[----:B------:R-:W-:Y:S05]  /*2c70*/  BSYNC B1 ;  /* 0x0000000000017941 */ /* 0x000fea0003800000 */
.L_x_58:
        /* <DEDUP_REMOVED lines=9> */
.L_x_61:
[----:B------:R-:W-:Y:S05]  /*2d10*/  BSYNC B1 ;  /* 0x0000000000017941 */ /* 0x000fea0003800000 */
.L_x_60:
        /* <DEDUP_REMOVED lines=10> */
.L_x_63:
[----:B------:R-:W-:Y:S05]  /*2dc0*/  BSYNC B1 ;  /* 0x0000000000017941 */ /* 0x000fea0003800000 */
.L_x_62:
        /* <DEDUP_REMOVED lines=10> */
.L_x_65:
[----:B------:R-:W-:Y:S05]  /*2e70*/  BSYNC B1 ;  /* 0x0000000000017941 */ /* 0x000fea0003800000 */
.L_x_64:
        /* <DEDUP_REMOVED lines=9> */
.L_x_67:
[----:B------:R-:W-:Y:S05]  /*2f10*/  BSYNC B1 ;  /* 0x0000000000017941 */ /* 0x000fea0003800000 */
.L_x_66:
        /* <DEDUP_REMOVED lines=9> */
.L_x_69:
[----:B------:R-:W-:Y:S05]  /*2fb0*/  BSYNC B1 ;  /* 0x0000000000017941 */ /* 0x000fea0003800000 */
.L_x_68:
        /* <DEDUP_REMOVED lines=10> */
.L_x_71:
[----:B------:R-:W-:Y:S05]  /*3060*/  BSYNC B1 ;  /* 0x0000000000017941 */ /* 0x000fea0003800000 */
.L_x_70:
        /* <DEDUP_REMOVED lines=10> */
.L_x_73:
[----:B------:R-:W-:Y:S05]  /*3110*/  BSYNC B1 ;  /* 0x0000000000017941 */ /* 0x000fea0003800000 */
.L_x_72:
        /* <DEDUP_REMOVED lines=9> */
.L_x_75:
[----:B------:R-:W-:Y:S05]  /*31b0*/  BSYNC B1 ;  /* 0x0000000000017941 */ /* 0x000fea0003800000 */
.L_x_74:
        /* <DEDUP_REMOVED lines=9> */
.L_x_77:
[----:B------:R-:W-:Y:S05]  /*3250*/  BSYNC B1 ;  /* 0x0000000000017941 */ /* 0x000fea0003800000 */
.L_x_76:
        /* <DEDUP_REMOVED lines=10> */
.L_x_79:
[----:B------:R-:W-:Y:S05]  /*3300*/  BSYNC B1 ;  /* 0x0000000000017941 */ /* 0x000fea0003800000 */
.L_x_78:
        /* <DEDUP_REMOVED lines=10> */
.L_x_81:
[----:B------:R-:W-:Y:S05]  /*33b0*/  BSYNC B1 ;  /* 0x0000000000017941 */ /* 0x000fea0003800000 */
.L_x_80:
        /* <DEDUP_REMOVED lines=9> */
.L_x_83:
[----:B------:R-:W-:Y:S05]  /*3450*/  BSYNC B1 ;  /* 0x0000000000017941 */ /* 0x000fea0003800000 */
.L_x_82:
        /* <DEDUP_REMOVED lines=9> */
.L_x_85:
[----:B------:R-:W-:Y:S05]  /*34f0*/  BSYNC B1 ;  /* 0x0000000000017941 */ /* 0x000fea0003800000 */
.L_x_84:
        /* <DEDUP_REMOVED lines=10> */
.L_x_87:
[----:B------:R-:W-:Y:S05]  /*35a0*/  BSYNC B1 ;  /* 0x0000000000017941 */ /* 0x000fea0003800000 */
.L_x_86:
[----:B-----5:R-:W-:Y:S01]  /*35b0*/  LOP3.LUT R14, R24, 0xffffe000, RZ, 0xc0, !PT ;  /* 0xffffe000180e7812 */ /* 0x020fe200078ec0ff */
[----:B------:R-:W-:Y:S01]  /*35c0*/  BSSY B1, `(.L_x_88) ;  /* 0x000000b000017945 */ /* 0x000fe20003800000 */
[----:B------:R-:W-:Y:S01]  /*35d0*/  ISETP.GT.AND P0, PT, R4, 0x39, PT ;  /* 0x000000390400780c */ /* 0x000fe20003f04270 */
[----:B------:R-:W-:Y:S02]  /*35e0*/  @P2 IMAD.MOV.U32 R4, RZ, RZ, R8 ;  /* 0x000000ffff042224 */ /* 0x000fe400078e0008 */
[----:B0-----:R-:W-:Y:S01]  /*35f0*/  FMUL R5, R14, R57 ;  /* 0x000000390e057220 */ /* 0x001fe20000400000 */
[----:B------:R-:W-:-:S03]  /*3600*/  ISETP.GT.AND P3, PT, R3, RZ, P0 ;  /* 0x000000ff0300720c */ /* 0x000fc60000764270 */
[----:B------:R-:W-:Y:S01]  /*3610*/  FFMA R15, R52, R56, R5 ;  /* 0x00000038340f7223 */ /* 0x000fe20000000005 */
[----:B------:R-:W-:-:S04]  /*3620*/  @P2 IMAD.MOV.U32 R5, RZ, RZ, R9 ;  /* 0x000000ffff052224 */ /* 0x000fc800078e0009 */
[----:B------:R-:W-:-:S05]  /*3630*/  F2FP.TF32.F32.PACK_B R15, R15 ;  /* 0x0000000fff0f723e */ /* 0x000fca00024050ff */
[----:B------:R0:W-:Y:S01]  /*3640*/  @P2 STG.E desc[UR36][R4.64+0xe0], R15 ;  /* 0x0000e00f04002986 */ /* 0x0001e2000c101924 */
[----:B------:R-:W-:Y:S05]  /*3650*/  @!P3 BRA `(.L_x_89) ;  /* 0x000000000004b947 */ /* 0x000fea0003800000 */
[----:B------:R0:W5:Y:S02]  /*3660*/  LDG.E.LTC128B R24, desc[UR36][R6.64+0xe4] ;  /* 0x0000e42406187981 */ /* 0x000164000c1e1920 */
.L_x_89:
[----:B------:R-:W-:Y:S05]  /*3670*/  BSYNC B1 ;  /* 0x0000000000017941 */ /* 0x000fea0003800000 */
.L_x_88:
[----:B0----5:R-:W-:Y:S01]  /*3680*/  LOP3.LUT R4, R24, 0xffffe000, RZ, 0xc0, !PT ;  /* 0xffffe00018047812 */ /* 0x021fe200078ec0ff */
        /* <DEDUP_REMOVED lines=8> */
.L_x_91:
[----:B------:R-:W-:Y:S05]  /*3710*/  BSYNC B1 ;  /* 0x0000000000017941 */ /* 0x000fea0003800000 */
.L_x_90:
[----:B-----5:R-:W-:Y:S01]  /*3720*/  LOP3.LUT R4, R24, 0xffffe000, RZ, 0xc0, !PT ;  /* 0xffffe00018047812 */ /* 0x020fe200078ec0ff */
[----:B------:R-:W-:Y:S01]  /*3730*/  BSSY B1, `(.L_x_92) ;  /* 0x000000a000017945 */ /* 0x000fe20003800000 */
[----:B------:R-:W-:-:S03]  /*3740*/  ISETP.GT.AND P0, PT, R3, 0x8, P0 ;  /* 0x000000080300780c */ /* 0x000fc60000704270 */
[----:B------:R-:W-:Y:S01]  /*3750*/  FMUL R5, R4, R57 ;  /* 0x0000003904057220 */ /* 0x000fe20000400000 */
[----:B------:R-:W-:-:S03]  /*3760*/  @P1 IMAD.MOV.U32 R4, RZ, RZ, R12 ;  /* 0x000000ffff041224 */ /* 0x000fc600078e000c */
[----:B-1----:R-:W-:Y:S01]  /*3770*/  FFMA R7, R54, R56, R5 ;  /* 0x0000003836077223 */ /* 0x002fe20000000005 */
[----:B------:R-:W-:-:S04]  /*3780*/  @P1 IMAD.MOV.U32 R5, RZ, RZ, R13 ;  /* 0x000000ffff051224 */ /* 0x000fc800078e000d */
[----:B------:R-:W-:-:S05]  /*3790*/  F2FP.TF32.F32.PACK_B R7, R7 ;  /* 0x00000007ff07723e */ /* 0x000fca00024050ff */
[----:B------:R1:W-:Y:S01]  /*37a0*/  @P1 STG.E desc[UR36][R4.64+0xe0], R7 ;  /* 0x0000e00704001986 */ /* 0x0003e2000c101924 */
[----:B------:R-:W-:Y:S05]  /*37b0*/  @!P0 BRA `(.L_x_93) ;  /* 0x0000000000048947 */ /* 0x000fea0003800000 */
[----:B------:R0:W5:Y:S02]  /*37c0*/  LDG.E.LTC128B R24, desc[UR36][R10.64+0xe4] ;  /* 0x0000e4240a187981 */ /* 0x000164000c1e1920 */
.L_x_93:
[----:B------:R-:W-:Y:S05]  /*37d0*/  BSYNC B1 ;  /* 0x0000000000017941 */ /* 0x000fea0003800000 */
.L_x_92:
[----:B------:R-:W-:Y:S05]  /*37e0*/  @!P0 BRA `(.L_x_94) ;  /* 0x0000000800a88947 */ /* 0x000fea0003800000 */
[----:B-----5:R-:W-:-:S05]  /*37f0*/  LOP3.LUT R24, R24, 0xffffe000, RZ, 0xc0, !PT ;  /* 0xffffe00018187812 */ /* 0x020fca00078ec0ff */
[----:B------:R-:W-:-:S04]  /*3800*/  FMUL R24, R24, R57 ;  /* 0x0000003918187220 */ /* 0x000fc80000400000 */
[----:B------:R-:W-:-:S05]  /*3810*/  FFMA R55, R55, R56, R24 ;  /* 0x0000003837377223 */ /* 0x000fca0000000018 */
[----:B------:R-:W-:-:S05]  /*3820*/  F2FP.TF32.F32.PACK_B R55, R55 ;  /* 0x00000037ff37723e */ /* 0x000fca00024050ff */
[----:B------:R0:W-:Y:S01]  /*3830*/  STG.E desc[UR36][R12.64+0xe4], R55 ;  /* 0x0000e4370c007986 */ /* 0x0001e2000c101924 */
[----:B------:R-:W-:Y:S05]  /*3840*/  BRA `(.L_x_94) ;  /* 0x0000000800907947 */ /* 0x000fea0003800000 */
.L_x_33:
[----:B------:R-:W-:Y:S01]  /*3850*/  ISETP.GT.AND P3, PT, R4, 0x1, PT ;  /* 0x000000010400780c */ /* 0x000fe20003f64270 */
[----:B------:R-:W-:Y:S01]  /*3860*/  ULDC.64 UR4, c[0x0][0x5c0] ;  /* 0x0001700000047ab9 */ /* 0x000fe20000000a00 */
[-C--:B------:R-:W-:Y:S01]  /*3870*/  FMUL R5, R24, R56.reuse ;  /* 0x0000003818057220 */ /* 0x080fe20000400000 */
[----:B------:R-:W-:Y:S01]  /*3880*/  LEA R6, P4, R60, UR4, 0x2 ;  /* 0x000000043c067c11 */ /* 0x000fe2000f8810ff */
[-C--:B------:R-:W-:Y:S01]  /*3890*/  FMUL R25, R25, R56.reuse ;  /* 0x0000003819197220 */ /* 0x080fe20000400000 */
[----:B------:R-:W-:Y:S01]  /*38a0*/  ISETP.GT.AND P0, PT, R3, RZ, P3 ;  /* 0x000000ff0300720c */ /* 0x000fe20001f04270 */
[-C--:B------:R-:W-:Y:S01]  /*38b0*/  FMUL R11, R26, R56.reuse ;  /* 0x000000381a0b7220 */ /* 0x080fe20000400000 */
[----:B------:R-:W-:Y:S01]  /*38c0*/  LEA.HI.X R7, R60, UR5, R75, 0x2, P4 ;  /* 0x000000053c077c11 */ /* 0x000fe2000a0f144b */
[-C--:B------:R-:W-:Y:S01]  /*38d0*/  FMUL R27, R27, R56.reuse ;  /* 0x000000381b1b7220 */ /* 0x080fe20000400000 */
[----:B------:R-:W-:Y:S01]  /*38e0*/  F2FP.TF32.F32.PACK_B R5, R5 ;  /* 0x00000005ff05723e */ /* 0x000fe200024050ff */
[-C--:B------:R-:W-:Y:S01]  /*38f0*/  FMUL R29, R29, R56.reuse ;  /* 0x000000381d1d7220 */ /* 0x080fe20000400000 */
[----:B------:R-:W-:Y:S01]  /*3900*/  F2FP.TF32.F32.PACK_B R25, R25 ;  /* 0x00000019ff19723e */ /* 0x000fe200024050ff */
[----:B------:R-:W-:Y:S01]  /*3910*/  FMUL R31, R31, R56 ;  /* 0x000000381f1f7220 */ /* 0x000fe20000400000 */
[C---:B------:R-:W-:Y:S01]  /*3920*/  SHF.L.U64.HI R67, R66.reuse, 0x5, R67 ;  /* 0x0000000542437819 */ /* 0x040fe20000010243 */
[----:B------:R0:W-:Y:S01]  /*3930*/  @P2 STG.E desc[UR36][R6.64], R5 ;  /* 0x0000000506002986 */ /* 0x0001e2000c101924 */
[----:B------:R-:W-:Y:S01]  /*3940*/  LEA R8, P4, R66, R6, 0x5 ;  /* 0x0000000642087211 */ /* 0x000fe200078828ff */
[-C--:B------:R-:W-:Y:S01]  /*3950*/  FMUL R13, R32, R56.reuse ;  /* 0x00000038200d7220 */ /* 0x080fe20000400000 */
[----:B------:R-:W-:Y:S01]  /*3960*/  ISETP.GT.AND P1, PT, R3, 0x8, P1 ;  /* 0x000000080300780c */ /* 0x000fe20000f24270 */
[----:B------:R-:W-:Y:S01]  /*3970*/  @P0 STG.E desc[UR36][R6.64+0x4], R25 ;  /* 0x0000041906000986 */ /* 0x000fe2000c101924 */
[C---:B------:R-:W-:Y:S01]  /*3980*/  ISETP.GT.AND P2, PT, R4.reuse, 0x8, PT ;  /* 0x000000080400780c */ /* 0x040fe20003f44270 */
[----:B------:R-:W-:Y:S01]  /*3990*/  IMAD.X R9, R67, 0x1, R7, P4 ;  /* 0x0000000143097824 */ /* 0x000fe200020e0607 */
[----:B------:R-:W-:Y:S01]  /*39a0*/  ISETP.GT.AND P3, PT, R3, 0x8, P3 ;  /* 0x000000080300780c */ /* 0x000fe20001f64270 */
[-C--:B------:R-:W-:Y:S01]  /*39b0*/  FMUL R33, R33, R56.reuse ;  /* 0x0000003821217220 */ /* 0x080fe20000400000 */
[----:B------:R-:W-:Y:S01]  /*39c0*/  ISETP.GT.AND P0, PT, R4, 0x9, PT ;  /* 0x000000090400780c */ /* 0x000fe20003f04270 */
[-C--:B------:R-:W-:Y:S01]  /*39d0*/  FMUL R35, R35, R56.reuse ;  /* 0x0000003823237220 */ /* 0x080fe20000400000 */
[C---:B------:R-:W-:Y:S01]  /*39e0*/  ISETP.GT.AND P5, PT, R3.reuse, RZ, P2 ;  /* 0x000000ff0300720c */ /* 0x040fe200017a4270 */
[-C--:B0-----:R-:W-:Y:S01]  /*39f0*/  FMUL R5, R28, R56.reuse ;  /* 0x000000381c057220 */ /* 0x081fe20000400000 */
[----:B------:R-:W-:Y:S01]  /*3a00*/  ISETP.GT.AND P4, PT, R3, RZ, P0 ;  /* 0x000000ff0300720c */ /* 0x000fe20000784270 */
[-C--:B------:R-:W-:Y:S01]  /*3a10*/  FMUL R37, R37, R56.reuse ;  /* 0x0000003825257220 */ /* 0x080fe20000400000 */
[----:B------:R-:W-:Y:S01]  /*3a20*/  F2FP.TF32.F32.PACK_B R11, R11 ;  /* 0x0000000bff0b723e */ /* 0x000fe200024050ff */
[-C--:B------:R-:W-:Y:S01]  /*3a30*/  FMUL R39, R39, R56.reuse ;  /* 0x0000003827277220 */ /* 0x080fe20000400000 */
[----:B------:R-:W-:Y:S01]  /*3a40*/  F2FP.TF32.F32.PACK_B R27, R27 ;  /* 0x0000001bff1b723e */ /* 0x000fe200024050ff */
[-C--:B------:R-:W-:Y:S01]  /*3a50*/  FMUL R41, R41, R56.reuse ;  /* 0x0000003829297220 */ /* 0x080fe20000400000 */
[----:B------:R-:W-:Y:S01]  /*3a60*/  F2FP.TF32.F32.PACK_B R5, R5 ;  /* 0x00000005ff05723e */ /* 0x000fe200024050ff */
[----:B------:R0:W-:Y:S01]  /*3a70*/  @P1 STG.E desc[UR36][R8.64], R11 ;  /* 0x0000000b08001986 */ /* 0x0001e2000c101924 */
[----:B------:R-:W-:Y:S01]  /*3a80*/  F2FP.TF32.F32.PACK_B R29, R29 ;  /* 0x0000001dff1d723e */ /* 0x000fe200024050ff */
[-C--:B------:R-:W-:Y:S01]  /*3a90*/  FMUL R43, R43, R56.reuse ;  /* 0x000000382b2b7220 */ /* 0x080fe20000400000 */
[C---:B------:R-:W-:Y:S01]  /*3aa0*/  ISETP.GT.AND P1, PT, R4.reuse, 0x10, PT ;  /* 0x000000100400780c */ /* 0x040fe20003f24270 */
[----:B------:R-:W-:Y:S01]  /*3ab0*/  @P3 STG.E desc[UR36][R8.64+0x4], R27 ;  /* 0x0000041b08003986 */ /* 0x000fe2000c101924 */
[----:B------:R-:W-:Y:S01]  /*3ac0*/  ISETP.GT.AND P3, PT, R4, 0x11, PT ;  /* 0x000000110400780c */ /* 0x000fe20003f64270 */
[-C--:B------:R-:W-:Y:S01]  /*3ad0*/  FMUL R45, R45, R56.reuse ;  /* 0x000000382d2d7220 */ /* 0x080fe20000400000 */
[C---:B------:R-:W-:Y:S01]  /*3ae0*/  ISETP.GT.AND P2, PT, R3.reuse, 0x8, P2 ;  /* 0x000000080300780c */ /* 0x040fe20001744270 */
[----:B------:R1:W-:Y:S01]  /*3af0*/  @P5 STG.E desc[UR36][R6.64+0x20], R5 ;  /* 0x0000200506005986 */ /* 0x0003e2000c101924 */
[----:B------:R-:W-:Y:S01]  /*3b00*/  ISETP.GT.AND P0, PT, R3, 0x8, P0 ;  /* 0x000000080300780c */ /* 0x000fe20000704270 */
[-C--:B------:R-:W-:Y:S01]  /*3b10*/  FMUL R47, R47, R56.reuse ;  /* 0x000000382f2f7220 */ /* 0x080fe20000400000 */
[C---:B------:R-:W-:Y:S01]  /*3b20*/  ISETP.GT.AND P5, PT, R3.reuse, RZ, P1 ;  /* 0x000000ff0300720c */ /* 0x040fe20000fa4270 */
[----:B------:R-:W-:Y:S01]  /*3b30*/  @P4 STG.E desc[UR36][R6.64+0x24], R29 ;  /* 0x0000241d06004986 */ /* 0x000fe2000c101924 */
        /* <DEDUP_REMOVED lines=8> */
[-C--:B-1----:R-:W-:Y:S01]  /*3bc0*/  FMUL R5, R34, R56.reuse ;  /* 0x0000003822057220 */ /* 0x082fe20000400000 */
[----:B------:R-:W-:Y:S01]  /*3bd0*/  F2FP.TF32.F32.PACK_B R33, R33 ;  /* 0x00000021ff21723e */ /* 0x000fe200024050ff */
[----:B------:R0:W-:Y:S01]  /*3be0*/  @P2 STG.E desc[UR36][R8.64+0x20], R11 ;  /* 0x0000200b08002986 */ /* 0x0001e2000c101924 */
[----:B------:R-:W-:Y:S01]  /*3bf0*/  ISETP.GT.AND P1, PT, R3, 0x8, P1 ;  /* 0x000000080300780c */ /* 0x000fe20000f24270 */
[-C--:B------:R-:W-:Y:S01]  /*3c00*/  FMUL R21, R52, R56.reuse ;  /* 0x0000003834157220 */ /* 0x080fe20000400000 */
[C---:B------:R-:W-:Y:S01]  /*3c10*/  ISETP.GT.AND P2, PT, R4.reuse, 0x19, PT ;  /* 0x000000190400780c */ /* 0x040fe20003f44270 */
[----:B------:R-:W-:Y:S01]  /*3c20*/  @P0 STG.E desc[UR36][R8.64+0x24], R31 ;  /* 0x0000241f08000986 */ /* 0x000fe2000c101924 */
[----:B------:R-:W-:Y:S01]  /*3c30*/  ISETP.GT.AND P0, PT, R4, 0x18, PT ;  /* 0x000000180400780c */ /* 0x000fe20003f04270 */
[-C--:B------:R-:W-:Y:S01]  /*3c40*/  FMUL R53, R53, R56.reuse ;  /* 0x0000003835357220 */ /* 0x080fe20000400000 */
[----:B------:R-:W-:Y:S01]  /*3c50*/  F2FP.TF32.F32.PACK_B R5, R5 ;  /* 0x00000005ff05723e */ /* 0x000fe200024050ff */
[----:B------:R1:W-:Y:S01]  /*3c60*/  @P5 STG.E desc[UR36][R6.64+0x40], R13 ;  /* 0x0000400d06005986 */ /* 0x0003e2000c101924 */
[----:B------:R-:W-:Y:S01]  /*3c70*/  ISETP.GT.AND P5, PT, R3, RZ, P0 ;  /* 0x000000ff0300720c */ /* 0x000fe200007a4270 */
[-C--:B------:R-:W-:Y:S01]  /*3c80*/  FMUL R55, R55, R56.reuse ;  /* 0x0000003837377220 */ /* 0x080fe20000400000 */
[----:B------:R-:W-:Y:S01]  /*3c90*/  F2FP.TF32.F32.PACK_B R35, R35 ;  /* 0x00000023ff23723e */ /* 0x000fe200024050ff */
[----:B------:R-:W-:Y:S01]  /*3ca0*/  @P4 STG.E desc[UR36][R6.64+0x44], R33 ;  /* 0x0000442106004986 */ /* 0x000fe2000c101924 */
[C---:B------:R-:W-:Y:S01]  /*3cb0*/  ISETP.GT.AND P4, PT, R3.reuse, 0x8, P3 ;  /* 0x000000080300780c */ /* 0x040fe20001f84270 */
[----:B0-----:R-:W-:Y:S01]  /*3cc0*/  FMUL R11, R36, R56 ;  /* 0x00000038240b7220 */ /* 0x001fe20000400000 */
[----:B------:R-:W-:Y:S01]  /*3cd0*/  ISETP.GT.AND P3, PT, R3, RZ, P2 ;  /* 0x000000ff0300720c */ /* 0x000fe20001764270 */
[----:B------:R0:W-:Y:S01]  /*3ce0*/  @P1 STG.E desc[UR36][R8.64+0x40], R5 ;  /* 0x0000400508001986 */ /* 0x0001e2000c101924 */
[----:B------:R-:W-:-:S02]  /*3cf0*/  F2FP.TF32.F32.PACK_B R37, R37 ;  /* 0x00000025ff25723e */ /* 0x000fc400024050ff */
[----:B------:R-:W-:Y:S01]  /*3d00*/  F2FP.TF32.F32.PACK_B R11, R11 ;  /* 0x0000000bff0b723e */ /* 0x000fe200024050ff */
[-C--:B-1----:R-:W-:Y:S01]  /*3d10*/  FMUL R13, R40, R56.reuse ;  /* 0x00000038280d7220 */ /* 0x082fe20000400000 */
[----:B------:R-:W-:Y:S02]  /*3d20*/  ISETP.GT.AND P1, PT, R4, 0x20, PT ;  /* 0x000000200400780c */ /* 0x000fe40003f24270 */
[C---:B------:R-:W-:Y:S02]  /*3d30*/  ISETP.GT.AND P0, PT, R3.reuse, 0x8, P0 ;  /* 0x000000080300780c */ /* 0x040fe40000704270 */
[----:B------:R-:W-:Y:S01]  /*3d40*/  F2FP.TF32.F32.PACK_B R39, R39 ;  /* 0x00000027ff27723e */ /* 0x000fe200024050ff */
[----:B------:R-:W-:Y:S01]  /*3d50*/  @P4 STG.E desc[UR36][R8.64+0x44], R35 ;  /* 0x0000442308004986 */ /* 0x000fe2000c101924 */
[C---:B------:R-:W-:Y:S01]  /*3d60*/  ISETP.GT.AND P4, PT, R3.reuse, 0x8, P2 ;  /* 0x000000080300780c */ /* 0x040fe20001784270 */
[----:B0-----:R-:W-:Y:S01]  /*3d70*/  FMUL R5, R38, R56 ;  /* 0x0000003826057220 */ /* 0x001fe20000400000 */
[----:B------:R-:W-:Y:S01]  /*3d80*/  ISETP.GT.AND P2, PT, R4, 0x21, PT ;  /* 0x000000210400780c */ /* 0x000fe20003f44270 */
[----:B------:R0:W-:Y:S01]  /*3d90*/  @P5 STG.E desc[UR36][R6.64+0x60], R11 ;  /* 0x0000600b06005986 */ /* 0x0001e2000c101924 */
[----:B------:R-:W-:-:S02]  /*3da0*/  ISETP.GT.AND P5, PT, R3, RZ, P1 ;  /* 0x000000ff0300720c */ /* 0x000fc40000fa4270 */
[----:B------:R-:W-:Y:S01]  /*3db0*/  F2FP.TF32.F32.PACK_B R5, R5 ;  /* 0x00000005ff05723e */ /* 0x000fe200024050ff */
[----:B------:R-:W-:Y:S01]  /*3dc0*/  @P3 STG.E desc[UR36][R6.64+0x64], R37 ;  /* 0x0000642506003986 */ /* 0x000fe2000c101924 */
[C---:B------:R-:W-:Y:S02]  /*3dd0*/  ISETP.GT.AND P3, PT, R3.reuse, RZ, P2 ;  /* 0x000000ff0300720c */ /* 0x040fe40001764270 */
[----:B------:R-:W-:Y:S01]  /*3de0*/  F2FP.TF32.F32.PACK_B R13, R13 ;  /* 0x0000000dff0d723e */ /* 0x000fe200024050ff */
[----:B------:R1:W-:Y:S01]  /*3df0*/  @P0 STG.E desc[UR36][R8.64+0x60], R5 ;  /* 0x0000600508000986 */ /* 0x0003e2000c101924 */
[----:B------:R-:W-:Y:S02]  /*3e00*/  F2FP.TF32.F32.PACK_B R41, R41 ;  /* 0x00000029ff29723e */ /* 0x000fe400024050ff */
[----:B------:R-:W-:Y:S01]  /*3e10*/  ISETP.GT.AND P1, PT, R3, 0x8, P1 ;  /* 0x000000080300780c */ /* 0x000fe20000f24270 */
[----:B------:R-:W-:Y:S01]  /*3e20*/  @P4 STG.E desc[UR36][R8.64+0x64], R39 ;  /* 0x0000642708004986 */ /* 0x000fe2000c101924 */
[----:B------:R-:W-:Y:S01]  /*3e30*/  ISETP.GT.AND P4, PT, R4, 0x28, PT ;  /* 0x000000280400780c */ /* 0x000fe20003f84270 */
[----:B0-----:R-:W-:Y:S01]  /*3e40*/  FMUL R11, R44, R56 ;  /* 0x000000382c0b7220 */ /* 0x001fe20000400000 */
[----:B------:R-:W-:Y:S01]  /*3e50*/  F2FP.TF32.F32.PACK_B R43, R43 ;  /* 0x0000002bff2b723e */ /* 0x000fe200024050ff */
[----:B------:R0:W-:Y:S01]  /*3e60*/  @P5 STG.E desc[UR36][R6.64+0x80], R13 ;  /* 0x0000800d06005986 */ /* 0x0001e2000c101924 */
[----:B------:R-:W-:-:S02]  /*3e70*/  ISETP.GT.AND P5, PT, R4, 0x29, PT ;  /* 0x000000290400780c */ /* 0x000fc40003fa4270 */
[----:B------:R-:W-:Y:S01]  /*3e80*/  F2FP.TF32.F32.PACK_B R11, R11 ;  /* 0x0000000bff0b723e */ /* 0x000fe200024050ff */
[----:B------:R-:W-:Y:S01]  /*3e90*/  @P3 STG.E desc[UR36][R6.64+0x84], R41 ;  /* 0x0000842906003986 */ /* 0x000fe2000c101924 */
[C---:B------:R-:W-:Y:S01]  /*3ea0*/  ISETP.GT.AND P3, PT, R3.reuse, 0x8, P2 ;  /* 0x000000080300780c */ /* 0x040fe20001764270 */
[-C--:B-1----:R-:W-:Y:S01]  /*3eb0*/  FMUL R5, R42, R56.reuse ;  /* 0x000000382a057220 */ /* 0x082fe20000400000 */
[C---:B------:R-:W-:Y:S02]  /*3ec0*/  ISETP.GT.AND P2, PT, R3.reuse, RZ, P4 ;  /* 0x000000ff0300720c */ /* 0x040fe40002744270 */
[C---:B------:R-:W-:Y:S02]  /*3ed0*/  ISETP.GT.AND P0, PT, R3.reuse, RZ, P5 ;  /* 0x000000ff0300720c */ /* 0x040fe40002f04270 */
[----:B------:R-:W-:Y:S01]  /*3ee0*/  ISETP.GT.AND P4, PT, R3, 0x8, P4 ;  /* 0x000000080300780c */ /* 0x000fe20002784270 */
[----:B0-----:R-:W-:Y:S01]  /*3ef0*/  FMUL R13, R46, R56 ;  /* 0x000000382e0d7220 */ /* 0x001fe20000400000 */
[----:B------:R-:W-:-:S02]  /*3f00*/  F2FP.TF32.F32.PACK_B R5, R5 ;  /* 0x00000005ff05723e */ /* 0x000fc400024050ff */
[----:B------:R-:W-:Y:S02]  /*3f10*/  F2FP.TF32.F32.PACK_B R45, R45 ;  /* 0x0000002dff2d723e */ /* 0x000fe400024050ff */
[----:B------:R-:W-:Y:S01]  /*3f20*/  ISETP.GT.AND P5, PT, R3, 0x8, P5 ;  /* 0x000000080300780c */ /* 0x000fe20002fa4270 */
[----:B------:R0:W-:Y:S01]  /*3f30*/  @P1 STG.E desc[UR36][R8.64+0x80], R5 ;  /* 0x0000800508001986 */ /* 0x0001e2000c101924 */
[C---:B------:R-:W-:Y:S02]  /*3f40*/  ISETP.GT.AND P1, PT, R4.reuse, 0x38, PT ;  /* 0x000000380400780c */ /* 0x040fe40003f24270 */
[----:B------:R-:W-:Y:S01]  /*3f50*/  F2FP.TF32.F32.PACK_B R13, R13 ;  /* 0x0000000dff0d723e */ /* 0x000fe200024050ff */
[----:B------:R-:W-:Y:S01]  /*3f60*/  @P3 STG.E desc[UR36][R8.64+0x84], R43 ;  /* 0x0000842b08003986 */ /* 0x000fe2000c101924 */
[C---:B------:R-:W-:Y:S02]  /*3f70*/  ISETP.GT.AND P3, PT, R4.reuse, 0x30, PT ;  /* 0x000000300400780c */ /* 0x040fe40003f64270 */
[----:B------:R-:W-:Y:S01]  /*3f80*/  F2FP.TF32.F32.PACK_B R47, R47 ;  /* 0x0000002fff2f723e */ /* 0x000fe200024050ff */
[----:B------:R1:W-:Y:S01]  /*3f90*/  @P2 STG.E desc[UR36][R6.64+0xa0], R11 ;  /* 0x0000a00b06002986 */ /* 0x0003e2000c101924 */
[----:B------:R-:W-:-:S02]  /*3fa0*/  ISETP.GT.AND P2, PT, R4, 0x31, PT ;  /* 0x000000310400780c */ /* 0x000fc40003f44270 */
[----:B------:R-:W-:Y:S01]  /*3fb0*/  F2FP.TF32.F32.PACK_B R49, R49 ;  /* 0x00000031ff31723e */ /* 0x000fe200024050ff */
[----:B------:R-:W-:Y:S01]  /*3fc0*/  @P0 STG.E desc[UR36][R6.64+0xa4], R45 ;  /* 0x0000a42d06000986 */ /* 0x000fe2000c101924 */
[----:B------:R-:W-:Y:S01]  /*3fd0*/  ISETP.GT.AND P0, PT, R4, 0x39, PT ;  /* 0x000000390400780c */ /* 0x000fe20003f04270 */
[----:B------:R-:W-:Y:S01]  /*3fe0*/  @P4 IMAD.MOV.U32 R4, RZ, RZ, R8 ;  /* 0x000000ffff044224 */ /* 0x000fe200078e0008 */
[----:B------:R-:W-:Y:S01]  /*3ff0*/  F2FP.TF32.F32.PACK_B R15, R15 ;  /* 0x0000000fff0f723e */ /* 0x000fe200024050ff */
[----:B0-----:R-:W-:Y:S01]  /*4000*/  @P4 IMAD.MOV.U32 R5, RZ, RZ, R9 ;  /* 0x000000ffff054224 */ /* 0x001fe200078e0009 */
[----:B------:R-:W-:Y:S02]  /*4010*/  F2FP.TF32.F32.PACK_B R51, R51 ;  /* 0x00000033ff33723e */ /* 0x000fe400024050ff */
[----:B------:R-:W-:Y:S01]  /*4020*/  F2FP.TF32.F32.PACK_B R21, R21 ;  /* 0x00000015ff15723e */ /* 0x000fe200024050ff */
[----:B-1----:R-:W-:Y:S01]  /*4030*/  FMUL R11, R48, R56 ;  /* 0x00000038300b7220 */ /* 0x002fe20000400000 */
[----:B------:R0:W-:Y:S01]  /*4040*/  @P4 STG.E desc[UR36][R4.64+0xa0], R13 ;  /* 0x0000a00d04004986 */ /* 0x0001e2000c101924 */
[----:B------:R-:W-:-:S02]  /*4050*/  ISETP.GT.AND P4, PT, R3, RZ, P3 ;  /* 0x000000ff0300720c */ /* 0x000fc40001f84270 */
[----:B------:R-:W-:Y:S02]  /*4060*/  ISETP.GT.AND P3, PT, R3, 0x8, P3 ;  /* 0x000000080300780c */ /* 0x000fe40001f64270 */
[----:B------:R-:W-:Y:S02]  /*4070*/  F2FP.TF32.F32.PACK_B R11, R11 ;  /* 0x0000000bff0b723e */ /* 0x000fe400024050ff */
[----:B------:R-:W-:Y:S02]  /*4080*/  F2FP.TF32.F32.PACK_B R53, R53 ;  /* 0x00000035ff35723e */ /* 0x000fe400024050ff */
[----:B------:R-:W-:Y:S01]  /*4090*/  F2FP.TF32.F32.PACK_B R55, R55 ;  /* 0x00000037ff37723e */ /* 0x000fe200024050ff */
[----:B0-----:R-:W-:Y:S02]  /*40a0*/  @P5 IMAD.MOV.U32 R4, RZ, RZ, R8 ;  /* 0x000000ffff045224 */ /* 0x001fe400078e0008 */
[----:B------:R-:W-:Y:S01]  /*40b0*/  FMUL R13, R54, R56 ;  /* 0x00000038360d7220 */ /* 0x000fe20000400000 */
[----:B------:R-:W-:-:S04]  /*40c0*/  @P5 IMAD.MOV.U32 R5, RZ, RZ, R9 ;  /* 0x000000ffff055224 */ /* 0x000fc800078e0009 */
[----:B------:R-:W-:Y:S01]  /*40d0*/  F2FP.TF32.F32.PACK_B R13, R13 ;  /* 0x0000000dff0d723e */ /* 0x000fe200024050ff */
[----:B------:R0:W-:Y:S01]  /*40e0*/  @P5 STG.E desc[UR36][R4.64+0xa4], R47 ;  /* 0x0000a42f04005986 */ /* 0x0001e2000c101924 */
[C---:B------:R-:W-:Y:S02]  /*40f0*/  ISETP.GT.AND P5, PT, R3.reuse, RZ, P2 ;  /* 0x000000ff0300720c */ /* 0x040fe400017a4270 */
[----:B------:R-:W-:Y:S01]  /*4100*/  ISETP.GT.AND P2, PT, R3, 0x8, P2 ;  /* 0x000000080300780c */ /* 0x000fe20001744270 */
[----:B0-----:R-:W-:Y:S02]  /*4110*/  @P4 IMAD.MOV.U32 R4, RZ, RZ, R6 ;  /* 0x000000ffff044224 */ /* 0x001fe400078e0006 */
[----:B------:R-:W-:-:S05]  /*4120*/  @P4 IMAD.MOV.U32 R5, RZ, RZ, R7 ;  /* 0x000000ffff054224 */ /* 0x000fca00078e0007 */
        /* <DEDUP_REMOVED lines=10> */
[----:B------:R0:W-:Y:S02]  /*41d0*/  @P3 STG.E desc[UR36][R4.64+0xc0], R15 ;  /* 0x0000c00f04003986 */ /* 0x0001e4000c101924 */
[----:B0-----:R-:W-:Y:S02]  /*41e0*/  @P2 IMAD.MOV.U32 R4, RZ, RZ, R8 ;  /* 0x000000ffff042224 */ /* 0x001fe400078e0008 */
[----:B------:R-:W-:-:S05]  /*41f0*/  @P2 IMAD.MOV.U32 R5, RZ, RZ, R9 ;  /* 0x000000ffff052224 */ /* 0x000fca00078e0009 */
[----:B------:R0:W-:Y:S02]  /*4200*/  @P2 STG.E desc[UR36][R4.64+0xc4], R51 ;  /* 0x0000c43304002986 */ /* 0x0001e4000c101924 */
[----:B0-----:R-:W-:Y:S02]  /*4210*/  @P4 IMAD.MOV.U32 R4, RZ, RZ, R6 ;  /* 0x000000ffff044224 */ /* 0x001fe400078e0006 */
[----:B------:R-:W-:-:S05]  /*4220*/  @P4 IMAD.MOV.U32 R5, RZ, RZ, R7 ;  /* 0x000000ffff054224 */ /* 0x000fca00078e0007 */
[----:B------:R0:W-:Y:S04]  /*4230*/  @P4 STG.E desc[UR36][R4.64+0xe0], R21 ;  /* 0x0000e01504004986 */ /* 0x0001e8000c101924 */
[----:B------:R1:W-:Y:S01]  /*4240*/  @P5 STG.E desc[UR36][R6.64+0xe4], R53 ;  /* 0x0000e43506005986 */ /* 0x0003e2000c101924 */
[----:B0-----:R-:W-:Y:S02]  /*4250*/  @P1 IMAD.MOV.U32 R4, RZ, RZ, R8 ;  /* 0x000000ffff041224 */ /* 0x001fe400078e0008 */
[----:B------:R-:W-:-:S05]  /*4260*/  @P1 IMAD.MOV.U32 R5, RZ, RZ, R9 ;  /* 0x000000ffff051224 */ /* 0x000fca00078e0009 */
[----:B------:R1:W-:Y:S04]  /*4270*/  @P1 STG.E desc[UR36][R4.64+0xe0], R13 ;  /* 0x0000e00d04001986 */ /* 0x0003e8000c101924 */
[----:B------:R1:W-:Y:S02]  /*4280*/  @P0 STG.E desc[UR36][R8.64+0xe4], R55 ;  /* 0x0000e43708000986 */ /* 0x0003e4000c101924 */
.L_x_94:
[----:B------:R-:W-:Y:S05]  /*4290*/  BSYNC B0 ;  /* 0x0000000000007941 */ /* 0x000fea0003800000 */
.L_x_32:
[----:B------:R-:W-:Y:S01]  /*42a0*/  ULDC UR4, c[0x0][0xc] ;  /* 0x0000030000047ab9 */ /* 0x000fe20000000800 */
[----:B------:R-:W-:Y:S01]  /*42b0*/  ULDC UR5, c[0x0][0x10] ;  /* 0x0000040000057ab9 */ /* 0x000fe20000000800 */
[----:B------:R-:W3:Y:S01]  /*42c0*/  LDC R3, c[0x0][0x14] ;  /* 0x00000500ff037b82 */ /* 0x000ee20000000800 */
[----:B------:R-:W-:Y:S01]  /*42d0*/  UIMAD.WIDE.U32 UR4, UR4, UR5, URZ ;  /* 0x00000005040472a5 */ /* 0x000fe2000f8e003f */
[----:B------:R-:W-:Y:S02]  /*42e0*/  IMAD.MOV.U32 R61, RZ, RZ, -0x1 ;  /* 0xffffffffff3d7424 */ /* 0x000fe400078e00ff */
[----:B--2---:R-:W-:-:S03]  /*42f0*/  IMAD.MOV.U32 R59, RZ, RZ, -0x1 ;  /* 0xffffffffff3b7424 */ /* 0x004fc600078e00ff */
[----:B---3--:R-:W-:-:S04]  /*4300*/  IMAD.WIDE.U32 R16, R3, UR4, R16 ;  /* 0x0000000403107c25 */ /* 0x008fc8000f8e0010 */
[----:B------:R-:W-:Y:S01]  /*4310*/  IMAD R3, R3, UR5, RZ ;  /* 0x0000000503037c24 */ /* 0x000fe2000f8e02ff */
[----:B------:R-:W-:Y:S02]  /*4320*/  ULDC.64 UR4, c[0x0][0x650] ;  /* 0x0001940000047ab9 */ /* 0x000fe40000000a00 */
[----:B------:R-:W-:Y:S01]  /*4330*/  ISETP.GE.U32.AND P0, PT, R16, UR4, PT ;  /* 0x0000000410007c0c */ /* 0x000fe2000bf06070 */
[--C-:B------:R-:W-:Y:S01]  /*4340*/  IMAD.IADD R17, R17, 0x1, R3.reuse ;  /* 0x0000000111117824 */ /* 0x100fe200078e0203 */
[----:B------:R-:W-:-:S04]  /*4350*/  PRMT R3, RZ, 0x7610, R3 ;  /* 0x00007610ff037816 */ /* 0x000fc80000000003 */
[----:B------:R-:W-:-:S13]  /*4360*/  ISETP.GE.U32.AND.EX P0, PT, R17, UR5, PT, P0 ;  /* 0x0000000511007c0c */ /* 0x000fda000bf06100 */
[----:B------:R-:W-:Y:S05]  /*4370*/  @P0 BRA `(.L_x_95) ;  /* 0x0000000400640947 */ /* 0x000fea0003800000 */
[----:B0---4-:R-:W0:Y:S01]  /*4380*/  S2R R12, SR_CTAID.X ;  /* 0x00000000000c7919 */ /* 0x011e220000002500 */
[----:B------:R-:W2:Y:S01]  /*4390*/  LDC.64 R10, c[0x0][0x628] ;  /* 0x00018a00ff0a7b82 */ /* 0x000ea20000000a00 */
[----:B------:R-:W-:Y:S01]  /*43a0*/  ULDC UR4, c[0x0][0x150] ;  /* 0x0000540000047ab9 */ /* 0x000fe20000000800 */
[----:B-1----:R-:W-:Y:S01]  /*43b0*/  IMAD.MOV.U32 R8, RZ, RZ, R16 ;  /* 0x000000ffff087224 */ /* 0x002fe200078e0010 */
[----:B-----5:R-:W1:Y:S01]  /*43c0*/  S2R R24, SR_CTAID.Y ;  /* 0x0000000000187919 */ /* 0x020e620000002600 */
[----:B------:R-:W-:-:S04]  /*43d0*/  IMAD.MOV.U32 R9, RZ, RZ, R17 ;  /* 0x000000ffff097224 */ /* 0x000fc800078e0011 */
[----:B------:R-:W3:Y:S08]  /*43e0*/  LDC R21, c[0x0][0x144] ;  /* 0x00005100ff157b82 */ /* 0x000ef00000000800 */
[----:B------:R-:W4:Y:S08]  /*43f0*/  LDC R0, c[0x0][0x630] ;  /* 0x00018c00ff007b82 */ /* 0x000f300000000800 */
[----:B------:R-:W1:Y:S01]  /*4400*/  LDC.64 R14, c[0x0][0x620] ;  /* 0x00018800ff0e7b82 */ /* 0x000e620000000a00 */
[----:B--2---:R-:W-:-:S04]  /*4410*/  ISETP.NE.U32.AND P0, PT, R10, RZ, PT ;  /* 0x000000ff0a00720c */ /* 0x004fc80003f05070 */
[----:B------:R-:W-:Y:S02]  /*4420*/  ISETP.NE.AND.EX P0, PT, R11, RZ, PT, P0 ;  /* 0x000000ff0b00720c */ /* 0x000fe40003f05300 */
[----:B0-----:R-:W-:-:S05]  /*4430*/  I2FP.F32.U32 R3, R12 ;  /* 0x0000000c00037245 */ /* 0x001fca0000201000 */
[----:B------:R-:W-:-:S04]  /*4440*/  FMUL R3, R3, UR4 ;  /* 0x0000000403037c20 */ /* 0x000fc80008400000 */
[----:B------:R0:W2:Y:S02]  /*4450*/  F2I.U32.TRUNC.NTZ R20, R3 ;  /* 0x0000000300147305 */ /* 0x0000a4000020f000 */
[----:B---34-:R-:W-:Y:S05]  /*4460*/  @!P0 BRA `(.L_x_96) ;  /* 0x0000000000288947 */ /* 0x018fea0003800000 */
[----:B0-----:R-:W0:Y:S02]  /*4470*/  LDC R3, c[0x0][0x634] ;  /* 0x00018d00ff037b82 */ /* 0x001e240000000800 */
        /* <DEDUP_REMOVED lines=9> */
.L_x_96:
[----:B------:R-:W3:Y:S01]  /*4510*/  LDC.64 R28, c[0x0][0x640] ;  /* 0x00019000ff1c7b82 */ /* 0x000ee20000000a00 */
[-CC-:B------:R-:W-:Y:S01]  /*4520*/  SHF.R.U64 R59, R8, R0.reuse, R9.reuse ;  /* 0x00000000083b7219 */ /* 0x180fe20000001209 */
[----:B--2---:R-:W-:Y:S01]  /*4530*/  IMAD.MOV R20, RZ, RZ, -R20 ;  /* 0x000000ffff147224 */ /* 0x004fe200078e0a14 */
[----:B------:R-:W-:Y:S01]  /*4540*/  SHF.R.U32.HI R0, RZ, R0, R9 ;  /* 0x00000000ff007219 */ /* 0x000fe20000011609 */
[----:B------:R-:W-:Y:S01]  /*4550*/  ULDC UR4, c[0x0][0x154] ;  /* 0x0000550000047ab9 */ /* 0x000fe20000000800 */
[----:B0-----:R-:W-:Y:S01]  /*4560*/  IADD3 R3, P0, RZ, -R59, RZ ;  /* 0x8000003bff037210 */ /* 0x001fe20007f1e0ff */
[----:B------:R-:W-:Y:S02]  /*4570*/  IMAD R21, R21, R20, R12 ;  /* 0x0000001415157224 */ /* 0x000fe400078e020c */
[----:B------:R-:W0:Y:S01]  /*4580*/  LDC R6, c[0x0][0x618] ;  /* 0x00018600ff067b82 */ /* 0x000e220000000800 */
[----:B------:R-:W-:Y:S02]  /*4590*/  IMAD.MOV.U32 R7, RZ, RZ, 0x1 ;  /* 0x00000001ff077424 */ /* 0x000fe400078e00ff */
[----:B------:R-:W-:-:S04]  /*45a0*/  IMAD.X R5, RZ, RZ, ~R0, P0 ;  /* 0x000000ffff057224 */ /* 0x000fc800000e0e00 */
[-C--:B-1----:R-:W-:Y:S01]  /*45b0*/  IMAD R0, R5, R14.reuse, RZ ;  /* 0x0000000e05007224 */ /* 0x082fe200078e02ff */
[----:B------:R-:W1:Y:S01]  /*45c0*/  LDC R8, c[0x0][0x608] ;  /* 0x00018200ff087b82 */ /* 0x000e620000000800 */
[----:B------:R-:W-:-:S04]  /*45d0*/  IMAD.WIDE.U32 R4, R3, R14, R16 ;  /* 0x0000000e03047225 */ /* 0x000fc800078e0010 */
[----:B------:R-:W-:Y:S01]  /*45e0*/  IMAD R3, R3, R15, R0 ;  /* 0x0000000f03037224 */ /* 0x000fe200078e0200 */
[----:B------:R-:W-:Y:S02]  /*45f0*/  I2FP.F32.U32 R0, R24 ;  /* 0x0000001800007245 */ /* 0x000fe40000201000 */
[----:B------:R-:W2:Y:S01]  /*4600*/  LDC R26, c[0x0][0x658] ;  /* 0x00019600ff1a7b82 */ /* 0x000ea20000000800 */
[----:B------:R-:W-:Y:S01]  /*4610*/  IMAD.IADD R3, R5, 0x1, R3 ;  /* 0x0000000105037824 */ /* 0x000fe200078e0203 */
[----:B---3--:R-:W-:Y:S01]  /*4620*/  ISETP.NE.U32.AND P0, PT, R28, RZ, PT ;  /* 0x000000ff1c00720c */ /* 0x008fe20003f05070 */
[----:B------:R-:W-:Y:S01]  /*4630*/  FMUL R0, R0, UR4 ;  /* 0x0000000400007c20 */ /* 0x000fe20008400000 */
[----:B------:R-:W-:Y:S02]  /*4640*/  IMAD.MOV.U32 R5, RZ, RZ, -0x1 ;  /* 0xffffffffff057424 */ /* 0x000fe400078e00ff */
[----:B------:R-:W-:Y:S01]  /*4650*/  ISETP.NE.AND.EX P0, PT, R29, RZ, PT, P0 ;  /* 0x000000ff1d00720c */ /* 0x000fe20003f05300 */
[----:B------:R3:W4:Y:S01]  /*4660*/  F2I.U32.TRUNC.NTZ R13, R0 ;  /* 0x00000000000d7305 */ /* 0x000722000020f000 */
[----:B------:R-:W3:Y:S01]  /*4670*/  LDC R15, c[0x0][0x148] ;  /* 0x00005200ff0f7b82 */ /* 0x000ee20000000800 */
[----:B0-----:R-:W-:-:S02]  /*4680*/  SHF.R.U64 R12, R4, R6, R3 ;  /* 0x00000006040c7219 */ /* 0x001fc40000001203 */
[----:B------:R-:W-:-:S05]  /*4690*/  SHF.R.U32.HI R3, RZ, R6, R3 ;  /* 0x00000006ff037219 */ /* 0x000fca0000011603 */
[----:B------:R-:W0:Y:S01]  /*46a0*/  LDC R20, c[0x0][0x600] ;  /* 0x00018000ff147b82 */ /* 0x000e220000000800 */
[-CC-:B-1----:R-:W-:Y:S02]  /*46b0*/  SHF.R.U64 R10, R12, R8.reuse, R3.reuse ;  /* 0x000000080c0a7219 */ /* 0x182fe40000001203 */
[----:B------:R-:W-:-:S05]  /*46c0*/  SHF.R.U32.HI R3, RZ, R8, R3 ;  /* 0x00000008ff037219 */ /* 0x000fca0000011603 */
[----:B------:R-:W1:Y:S01]  /*46d0*/  LDC R27, c[0x0][0x648] ;  /* 0x00019200ff1b7b82 */ /* 0x000e620000000800 */
[-C--:B--2---:R-:W-:Y:S02]  /*46e0*/  SHF.L.U32 R4, R5, R26.reuse, RZ ;  /* 0x0000001a05047219 */ /* 0x084fe400000006ff */
[-CC-:B------:R-:W-:Y:S02]  /*46f0*/  SHF.R.U64 R14, R10, R26.reuse, R3.reuse ;  /* 0x0000001a0a0e7219 */ /* 0x180fe40000001203 */
[----:B------:R-:W-:Y:S02]  /*4700*/  SHF.R.U32.HI R5, RZ, R26, R3 ;  /* 0x0000001aff057219 */ /* 0x000fe40000011603 */
[----:B------:R-:W-:Y:S01]  /*4710*/  LOP3.LUT R25, RZ, R4, RZ, 0x33, !PT ;  /* 0x00000004ff197212 */ /* 0x000fe200078e33ff */
[----:B------:R-:W2:Y:S01]  /*4720*/  LDC R30, c[0x0][0x638] ;  /* 0x00018e00ff1e7b82 */ /* 0x000ea20000000800 */
[----:B------:R-:W-:Y:S01]  /*4730*/  SHF.L.U32 R26, R7, R26, RZ ;  /* 0x0000001a071a7219 */ /* 0x000fe200000006ff */
[----:B------:R-:W-:-:S06]  /*4740*/  IMAD.MOV.U32 R4, RZ, RZ, R14 ;  /* 0x000000ffff047224 */ /* 0x000fcc00078e000e */
[----:B------:R-:W0:Y:S01]  /*4750*/  LDC R31, c[0x0][0x610] ;  /* 0x00018400ff1f7b82 */ /* 0x000e220000000800 */
[----:B----4-:R-:W-:Y:S05]  /*4760*/  @!P0 BRA `(.L_x_97) ;  /* 0x0000000000288947 */ /* 0x010fea0003800000 */
        /* <DEDUP_REMOVED lines=10> */
.L_x_97:
[----:B------:R-:W-:Y:S01]  /*4810*/  ISETP.NE.AND P0, PT, R2, 0x1, PT ;  /* 0x000000010200780c */ /* 0x000fe20003f05270 */
[----:B0-----:R-:W-:Y:S01]  /*4820*/  VIADD R7, R20, 0xffffffff ;  /* 0xffffffff14077836 */ /* 0x001fe20000000000 */
[----:B-1-3--:R-:W-:Y:S01]  /*4830*/  SHF.R.U64 R0, R4, R27, R5 ;  /* 0x0000001b04007219 */ /* 0x00afe20000001205 */
[----:B------:R-:W-:Y:S01]  /*4840*/  IMAD.MOV R13, RZ, RZ, -R13 ;  /* 0x000000ffff0d7224 */ /* 0x000fe200078e0a0d */
[----:B------:R-:W-:Y:S01]  /*4850*/  LOP3.LUT R5, R10, R25, RZ, 0xc0, !PT ;  /* 0x000000190a057212 */ /* 0x000fe200078ec0ff */
[----:B------:R-:W-:Y:S01]  /*4860*/  IMAD.MOV.U32 R4, RZ, RZ, 0x1 ;  /* 0x00000001ff047424 */ /* 0x000fe200078e00ff */
[----:B------:R-:W-:Y:S01]  /*4870*/  LOP3.LUT R12, R12, R7, RZ, 0xc0, !PT ;  /* 0x000000070c0c7212 */ /* 0x000fe200078ec0ff */
[----:B------:R-:W-:Y:S02]  /*4880*/  IMAD.MOV R3, RZ, RZ, -R0 ;  /* 0x000000ffff037224 */ /* 0x000fe400078e0a00 */
[----:B------:R-:W-:Y:S02]  /*4890*/  IMAD R0, R26, R0, R5 ;  /* 0x000000001a007224 */ /* 0x000fe400078e0205 */
[----:B--2---:R-:W-:-:S02]  /*48a0*/  IMAD R3, R3, R30, R14 ;  /* 0x0000001e03037224 */ /* 0x004fc400078e020e */
[----:B------:R-:W-:Y:S02]  /*48b0*/  @P0 IMAD R21, R15, R13, R24 ;  /* 0x0000000d0f150224 */ /* 0x000fe400078e0218 */
[----:B------:R-:W-:Y:S01]  /*48c0*/  IMAD R5, R3, R20, R12 ;  /* 0x0000001403057224 */ /* 0x000fe200078e020c */
[----:B------:R-:W-:Y:S01]  /*48d0*/  PRMT R3, R4, 0x7610, R3 ;  /* 0x0000761004037816 */ /* 0x000fe20000000003 */
[----:B------:R-:W-:-:S05]  /*48e0*/  IMAD R0, R0, R31, R21 ;  /* 0x0000001f00007224 */ /* 0x000fca00078e0215 */
[----:B------:R-:W-:Y:S02]  /*48f0*/  SEL R61, R5, R0, !P0 ;  /* 0x00000000053d7207 */ /* 0x000fe40004000000 */
[----:B------:R-:W-:-:S07]  /*4900*/  SEL R0, R0, R5, !P0 ;  /* 0x0000000500007207 */ /* 0x000fce0004000000 */
.L_x_95:
[----:B------:R-:W-:Y:S01]  /*4910*/  LOP3.LUT P0, RZ, R3, 0xff, RZ, 0xc0, !PT ;  /* 0x000000ff03ff7812 */ /* 0x000fe2000780c0ff */
[----:B------:R-:W-:-:S12]  /*4920*/  IMAD.MOV.U32 R60, RZ, RZ, R0 ;  /* 0x000000ffff3c7224 */ /* 0x000fd800078e0000 */
[----:B------:R-:W-:Y:S05]  /*4930*/  @P0 BRA `(.L_x_98) ;  /* 0xffffffc8002c0947 */ /* 0x000fea000383ffff */
[----:B------:R-:W-:Y:S05]  /*4940*/  EXIT ;  /* 0x000000000000794d */ /* 0x000fea0003800000 */
.L_x_7:
[----:B0-----:R-:W-:Y:S01]  /*4950*/  ULDC.64 UR4, c[0x0][0x650] ;  /* 0x0001940000047ab9 */ /* 0x001fe20000000a00 */
        /* <DEDUP_REMOVED lines=25> */
.L_x_100:
[----:B------:R-:W0:Y:S01]  /*4af0*/  LDC.64 R28, c[0x0][0x640] ;  /* 0x00019000ff1c7b82 */ /* 0x000e220000000a00 */
[-CC-:B------:R-:W-:Y:S01]  /*4b00*/  SHF.R.U64 R22, R12, R6.reuse, R13.reuse ;  /* 0x000000060c167219 */ /* 0x180fe2000000120d */
[----:B------:R-:W-:Y:S01]  /*4b10*/  IMAD.MOV.U32 R30, RZ, RZ, 0x1 ;  /* 0x00000001ff1e7424 */ /* 0x000fe200078e00ff */
[----:B------:R-:W-:Y:S02]  /*4b20*/  SHF.R.U32.HI R6, RZ, R6, R13 ;  /* 0x00000006ff067219 */ /* 0x000fe4000001160d */
        /* <DEDUP_REMOVED lines=8> */
[----:B------:R-:W-:Y:S01]  /*4bb0*/  IMAD.IADD R9, R9, 0x1, R11 ;  /* 0x0000000109097824 */ /* 0x000fe200078e020b */
[----:B0-----:R-:W-:-:S04]  /*4bc0*/  ISETP.NE.U32.AND P0, PT, R28, RZ, PT ;  /* 0x000000ff1c00720c */ /* 0x001fc80003f05070 */
[----:B------:R-:W-:Y:S02]  /*4bd0*/  ISETP.NE.AND.EX P0, PT, R29, RZ, PT, P0 ;  /* 0x000000ff1d00720c */ /* 0x000fe40003f05300 */
[----:B------:R-:W0:Y:S01]  /*4be0*/  LDC R20, c[0x0][0x600] ;  /* 0x00018000ff147b82 */ /* 0x000e220000000800 */
[-CC-:B-1----:R-:W-:Y:S01]  /*4bf0*/  SHF.R.U64 R14, R8, R10.reuse, R9.reuse ;  /* 0x0000000a080e7219 */ /* 0x182fe20000001209 */
[----:B------:R-:W-:Y:S01]  /*4c00*/  IMAD.MOV.U32 R8, RZ, RZ, -0x1 ;  /* 0xffffffffff087424 */ /* 0x000fe200078e00ff */
[----:B------:R-:W-:-:S05]  /*4c10*/  SHF.R.U32.HI R9, RZ, R10, R9 ;  /* 0x0000000aff097219 */ /* 0x000fca0000011609 */
[----:B------:R-:W1:Y:S01]  /*4c20*/  LDC R24, c[0x0][0x648] ;  /* 0x00019200ff187b82 */ /* 0x000e620000000800 */
[-CC-:B--2---:R-:W-:Y:S02]  /*4c30*/  SHF.R.U64 R23, R14, R12.reuse, R9.reuse ;  /* 0x0000000c0e177219 */ /* 0x184fe40000001209 */
[----:B------:R-:W-:-:S05]  /*4c40*/  SHF.R.U32.HI R6, RZ, R12, R9 ;  /* 0x0000000cff067219 */ /* 0x000fca0000011609 */
[----:B------:R-:W2:Y:S01]  /*4c50*/  LDC R26, c[0x0][0x638] ;  /* 0x00018e00ff1a7b82 */ /* 0x000ea20000000800 */
[-C--:B---3--:R-:W-:Y:S02]  /*4c60*/  SHF.L.U32 R8, R8, R27.reuse, RZ ;  /* 0x0000001b08087219 */ /* 0x088fe400000006ff */
[-CC-:B------:R-:W-:Y:S02]  /*4c70*/  SHF.R.U64 R25, R23, R27.reuse, R6.reuse ;  /* 0x0000001b17197219 */ /* 0x180fe40000001206 */
[----:B------:R-:W-:Y:S02]  /*4c80*/  LOP3.LUT R32, RZ, R8, RZ, 0x33, !PT ;  /* 0x00000008ff207212 */ /* 0x000fe400078e33ff */
[----:B------:R-:W-:Y:S01]  /*4c90*/  SHF.R.U32.HI R9, RZ, R27, R6 ;  /* 0x0000001bff097219 */ /* 0x000fe20000011606 */
[----:B------:R-:W3:Y:S01]  /*4ca0*/  LDC R31, c[0x0][0x610] ;  /* 0x00018400ff1f7b82 */ /* 0x000ee20000000800 */
[----:B------:R-:W-:Y:S01]  /*4cb0*/  IMAD.MOV.U32 R8, RZ, RZ, R25 ;  /* 0x000000ffff087224 */ /* 0x000fe200078e0019 */
[----:B------:R-:W-:Y:S06]  /*4cc0*/  @!P0 BRA `(.L_x_101) ;  /* 0x0000000000288947 */ /* 0x000fec0003800000 */
        /* <DEDUP_REMOVED lines=10> */
.L_x_101:
[----:B------:R-:W-:Y:S01]  /*4d70*/  ISETP.NE.AND P0, PT, R2, 0x1, PT ;  /* 0x000000010200780c */ /* 0x000fe20003f05270 */
[----:B------:R-:W-:Y:S01]  /*4d80*/  IMAD.MOV.U32 R13, RZ, RZ, R22 ;  /* 0x000000ffff0d7224 */ /* 0x000fe200078e0016 */
[----:B-1----:R-:W-:Y:S01]  /*4d90*/  SHF.R.U64 R6, R8, R24, R9 ;  /* 0x0000001808067219 */ /* 0x002fe20000001209 */
[----:B0-----:R-:W-:Y:S01]  /*4da0*/  VIADD R9, R20, 0xffffffff ;  /* 0xffffffff14097836 */ /* 0x001fe20000000000 */
[----:B------:R-:W-:Y:S02]  /*4db0*/  SHF.L.U32 R30, R30, R27, RZ ;  /* 0x0000001b1e1e7219 */ /* 0x000fe400000006ff */
[----:B------:R-:W-:Y:S01]  /*4dc0*/  LOP3.LUT R5, R23, R32, RZ, 0xc0, !PT ;  /* 0x0000002017057212 */ /* 0x000fe200078ec0ff */
[----:B------:R-:W-:-:S04]  /*4dd0*/  IMAD.MOV R8, RZ, RZ, -R6 ;  /* 0x000000ffff087224 */ /* 0x000fc800078e0a06 */
[----:B------:R-:W-:Y:S01]  /*4de0*/  IMAD R6, R30, R6, R5 ;  /* 0x000000061e067224 */ /* 0x000fe200078e0205 */
[----:B------:R-:W-:Y:S01]  /*4df0*/  LOP3.LUT R5, R14, R9, RZ, 0xc0, !PT ;  /* 0x000000090e057212 */ /* 0x000fe200078ec0ff */
[----:B------:R-:W-:Y:S02]  /*4e00*/  @P0 IMAD R3, R7, R21, R4 ;  /* 0x0000001507030224 */ /* 0x000fe400078e0204 */
[----:B--2---:R-:W-:Y:S02]  /*4e10*/  IMAD R4, R8, R26, R25 ;  /* 0x0000001a08047224 */ /* 0x004fe400078e0219 */
[----:B---3--:R-:W-:Y:S02]  /*4e20*/  IMAD R3, R6, R31, R3 ;  /* 0x0000001f06037224 */ /* 0x008fe400078e0203 */
[----:B------:R-:W-:Y:S02]  /*4e30*/  IMAD R4, R4, R20, R5 ;  /* 0x0000001404047224 */ /* 0x000fe400078e0205 */
[----:B------:R-:W-:-:S03]  /*4e40*/  IMAD.MOV.U32 R6, RZ, RZ, 0x1 ;  /* 0x00000001ff067424 */ /* 0x000fc600078e00ff */
[----:B------:R-:W-:Y:S02]  /*4e50*/  SEL R20, R4, R3, !P0 ;  /* 0x0000000304147207 */ /* 0x000fe40004000000 */
[----:B------:R-:W-:-:S07]  /*4e60*/  SEL R12, R3, R4, !P0 ;  /* 0x00000004030c7207 */ /* 0x000fce0004000000 */
.L_x_99:
[----:B------:R-:W-:-:S08]  /*4e70*/  NOP ;  /* 0x0000000000007918 */ /* 0x000fd00000000000 */
[----:B------:R-:W0:-:S00]  /*4e80*/  USETMAXREG.DEALLOC.CTAPOOL 0x28 ;  /* 0x00000028000079c8 */ /* 0x000e0000080e0500 */
[----:B0-----:R-:W-:-:S13]  /*4e90*/  ISETP.NE.AND P0, PT, R0, RZ, PT ;  /* 0x000000ff0000720c */ /* 0x001fda0003f05270 */
[----:B------:R-:W-:Y:S05]  /*4ea0*/  @P0 EXIT ;  /* 0x000000000000094d */ /* 0x000fea0003800000 */
[----:B------:R-:W-:Y:S01]  /*4eb0*/  LOP3.LUT P0, RZ, R6, 0xff, RZ, 0xc0, !PT ;  /* 0x000000ff06ff7812 */ /* 0x000fe2000780c0ff */
[----:B------:R-:W-:Y:S02]  /*4ec0*/  IMAD.MOV.U32 R10, RZ, RZ, 0x1 ;  /* 0x00000001ff0a7424 */ /* 0x000fe400078e00ff */
[----:B------:R-:W-:-:S10]  /*4ed0*/  IMAD.MOV.U32 R9, RZ, RZ, RZ ;  /* 0x000000ffff097224 */ /* 0x000fd400078e00ff */
[----:B------:R-:W-:Y:S05]  /*4ee0*/  @!P0 BRA `(.L_x_102) ;  /* 0x0000000c00848947 */ /* 0x000fea0003800000 */
[----:B------:R-:W0:Y:S01]  /*4ef0*/  LDC R0, c[0x0][0x28c] ;  /* 0x0000a300ff007b82 */ /* 0x000e220000000800 */
[----:B------:R-:W-:Y:S01]  /*4f00*/  ULDC UR5, c[0x0][0x658] ;  /* 0x0001960000057ab9 */ /* 0x000fe20000000800 */
[----:B------:R-:W-:Y:S01]  /*4f10*/  UMOV UR11, 0xffffffff ;  /* 0xffffffff000b7882 */ /* 0x000fe20000000000 */
[----:B------:R-:W-:Y:S01]  /*4f20*/  UMOV UR15, 0x1 ;  /* 0x00000001000f7882 */ /* 0x000fe20000000000 */
[----:B------:R-:W-:Y:S01]  /*4f30*/  USHF.L.U32 UR11, UR11, UR5, URZ ;  /* 0x000000050b0b7299 */ /* 0x000fe2000800063f */
[----:B------:R-:W-:Y:S01]  /*4f40*/  BSSY B0, `(.L_x_102) ;  /* 0x00000db000007945 */ /* 0x000fe20003800000 */
[----:B------:R-:W-:Y:S01]  /*4f50*/  ULDC UR9, c[0x0][0xc] ;  /* 0x0000030000097ab9 */ /* 0x000fe20000000800 */
[----:B------:R-:W-:Y:S01]  /*4f60*/  ULDC UR14, c[0x0][0x10] ;  /* 0x00000400000e7ab9 */ /* 0x000fe20000000800 */
[----:B------:R-:W1:Y:S01]  /*4f70*/  S2UR UR8, SR_CgaCtaId ;  /* 0x00000000000879c3 */ /* 0x000e620000008800 */
[----:B------:R-:W-:Y:S01]  /*4f80*/  ULOP3.LUT UR13, URZ, UR11, URZ, 0x33, !UPT ;  /* 0x0000000b3f0d7292 */ /* 0x000fe2000f8e333f */
[----:B------:R-:W-:Y:S01]  /*4f90*/  LOP3.LUT R11, R19, 0x2, RZ, 0xfc, !PT ;  /* 0x00000002130b7812 */ /* 0x000fe200078efcff */
[----:B------:R-:W-:Y:S01]  /*4fa0*/  IMAD.MOV.U32 R10, RZ, RZ, 0x1 ;  /* 0x00000001ff0a7424 */ /* 0x000fe200078e00ff */
[----:B------:R-:W-:Y:S01]  /*4fb0*/  ULDC UR4, c[0x0][0x600] ;  /* 0x0001800000047ab9 */ /* 0x000fe20000000800 */
[----:B------:R-:W-:Y:S01]  /*4fc0*/  IMAD.MOV.U32 R9, RZ, RZ, RZ ;  /* 0x000000ffff097224 */ /* 0x000fe200078e00ff */
[----:B------:R-:W-:Y:S01]  /*4fd0*/  UMOV UR18, 0x5 ;  /* 0x0000000500127882 */ /* 0x000fe20000000000 */
[----:B------:R-:W-:-:S02]  /*4fe0*/  UIADD3 UR4, UR4, -0x1, URZ ;  /* 0xffffffff04047890 */ /* 0x000fc4000fffe03f */
[----:B------:R-:W-:Y:S01]  /*4ff0*/  USHF.L.U32 UR5, UR15, UR5, URZ ;  /* 0x000000050f057299 */ /* 0x000fe2000800063f */
[----:B------:R-:W-:Y:S01]  /*5000*/  ULDC.64 UR28, c[0x0][0x198] ;  /* 0x00006600001c7ab9 */ /* 0x000fe20000000a00 */
[----:B0-----:R-:W-:-:S05]  /*5010*/  VIADD R0, R0, 0x1f ;  /* 0x0000001f00007836 */ /* 0x001fca0000000000 */
[----:B------:R-:W-:Y:S01]  /*5020*/  SHF.R.S32.HI R3, RZ, 0x1f, R0 ;  /* 0x0000001fff037819 */ /* 0x000fe20000011400 */
[----:B-1----:R-:W-:-:S03]  /*5030*/  ULOP3.LUT UR10, UR8, 0x1, URZ, 0xc0, !UPT ;  /* 0x00000001080a7892 */ /* 0x002fc6000f8ec03f */
[----:B------:R-:W-:Y:S01]  /*5040*/  LEA.HI R3, R3, R0, RZ, 0x5 ;  /* 0x0000000003037211 */ /* 0x000fe200078f28ff */
[----:B------:R-:W-:Y:S01]  /*5050*/  USHF.R.U32.HI UR25, URZ, 0x1, UR8 ;  /* 0x000000013f197899 */ /* 0x000fe20008011608 */
[----:B------:R-:W-:Y:S01]  /*5060*/  IMAD.MOV.U32 R0, RZ, RZ, 0x1 ;  /* 0x00000001ff007424 */ /* 0x000fe200078e00ff */
[----:B------:R-:W-:Y:S01]  /*5070*/  USHF.L.U32 UR6, UR8, 0x5, URZ ;  /* 0x0000000508067899 */ /* 0x000fe2000800063f */
[--C-:B------:R-:W-:Y:S01]  /*5080*/  SHF.R.S32.HI R8, RZ, 0x5, R3.reuse ;  /* 0x00000005ff087819 */ /* 0x100fe20000011403 */
[----:B------:R-:W-:Y:S02]  /*5090*/  USHF.L.U32 UR7, UR8, 0xa, URZ ;  /* 0x0000000a08077899 */ /* 0x000fe4000800063f */
[----:B------:R-:W-:Y:S01]  /*50a0*/  ULOP3.LUT UR8, UR8, 0xfffffffe, URZ, 0xc0, !UPT ;  /* 0xfffffffe08087892 */ /* 0x000fe2000f8ec03f */
[----:B------:R-:W-:Y:S01]  /*50b0*/  PRMT R3, R0, 0x7610, R3 ;  /* 0x0000761000037816 */ /* 0x000fe20000000003 */
[----:B------:R-:W-:Y:S01]  /*50c0*/  UISETP.GT.U32.AND UP0, UPT, UR10, 0xffff, UPT ;  /* 0x0000ffff0a00788c */ /* 0x000fe2000bf04070 */
[----:B------:R-:W-:Y:S01]  /*50d0*/  VIADD R0, R8, 0x1 ;  /* 0x0000000108007836 */ /* 0x000fe20000000000 */
[----:B------:R-:W-:-:S02]  /*50e0*/  USHF.L.U32 UR11, UR15, UR8, URZ ;  /* 0x000000080f0b7299 */ /* 0x000fc4000800063f */
[----:B------:R-:W-:Y:S02]  /*50f0*/  ULOP3.LUT UR12, UR8, 0x1, URZ, 0xfc, !UPT ;  /* 0x00000001080c7892 */ /* 0x000fe4000f8efc3f */
[----:B------:R-:W-:Y:S02]  /*5100*/  UIMAD.WIDE.U32 UR8, UR9, UR14, URZ ;  /* 0x0000000e090872a5 */ /* 0x000fe4000f8e003f */
[----:B------:R-:W-:Y:S01]  /*5110*/  USEL UR10, UR10, 0xffff, !UP0 ;  /* 0x0000ffff0a0a7887 */ /* 0x000fe2000c000000 */
[----:B------:R-:W-:Y:S01]  /*5120*/  ULDC UR14, c[0x0][0x14] ;  /* 0x00000500000e7ab9 */ /* 0x000fe20000000800 */
[----:B------:R-:W-:Y:S02]  /*5130*/  USHF.L.U32 UR12, UR15, UR12, URZ ;  /* 0x0000000c0f0c7299 */ /* 0x000fe4000800063f */
[----:B------:R-:W-:Y:S02]  /*5140*/  UIMAD.WIDE.U32 UR26, UR8, UR14, URZ ;  /* 0x0000000e081a72a5 */ /* 0x000fe4000f8e003f */
[----:B------:R-:W-:-:S02]  /*5150*/  UIMAD UR21, UR9, UR14, URZ ;  /* 0x0000000e091572a4 */ /* 0x000fc4000f8e023f */
[----:B------:R-:W-:Y:S02]  /*5160*/  ULOP3.LUT UR10, UR10, 0xffff, URZ, 0xc0, !UPT ;  /* 0x0000ffff0a0a7892 */ /* 0x000fe4000f8ec03f */
[----:B------:R-:W-:Y:S02]  /*5170*/  ULOP3.LUT UR6, UR6, 0x20, URZ, 0xc0, !UPT ;  /* 0x0000002006067892 */ /* 0x000fe4000f8ec03f */
[----:B------:R-:W-:Y:S02]  /*5180*/  ULOP3.LUT UR7, UR7, 0x400, URZ, 0xc0, !UPT ;  /* 0x0000040007077892 */ /* 0x000fe4000f8ec03f */
[----:B------:R-:W-:Y:S02]  /*5190*/  ULOP3.LUT UR19, UR11, UR12, URZ, 0xfc, !UPT ;  /* 0x0000000c0b137292 */ /* 0x000fe4000f8efc3f */
[----:B------:R-:W-:Y:S02]  /*51a0*/  UIADD3 UR21, UR27, UR21, URZ ;  /* 0x000000151b157290 */ /* 0x000fe4000fffe03f */
[----:B------:R-:W-:-:S12]  /*51b0*/  USHF.L.U32 UR18, UR18, UR10, URZ ;  /* 0x0000000a12127299 */ /* 0x000fd8000800063f */
.L_x_113:
[----:B------:R-:W-:-:S03]  /*51c0*/  UMOV UR8, 0xffffffff ;  /* 0xffffffff00087882 */ /* 0x000fc60000000000 */
[----:B------:R-:W-:Y:S05]  /*51d0*/  BRA.DIV UR8, `(.L_x_103) ;  /* 0x0000000e08b07947 */ /* 0x000fea000b800000 */
[----:B------:R-:W-:-:S13]  /*51e0*/  ELECT P6, URZ, PT ;  /* 0x00000000003f782f */ /* 0x000fda00038c0000 */
.L_x_124:
[----:B------:R-:W0:Y:S01]  /*51f0*/  LDC R4, c[0x0][0x28c] ;  /* 0x0000a300ff047b82 */ /* 0x000e220000000800 */
[----:B------:R-:W-:Y:S01]  /*5200*/  BSSY B1, `(.L_x_104) ;  /* 0x000003c000017945 */ /* 0x000fe20003800000 */
[----:B0-----:R-:W-:-:S13]  /*5210*/  ISETP.LT.OR P6, PT, R4, 0x1, !P6 ;  /* 0x000000010400780c */ /* 0x001fda00077c1670 */
[----:B------:R-:W-:Y:S05]  /*5220*/  @P6 BRA `(.L_x_105) ;  /* 0x0000000000e46947 */ /* 0x000fea0003800000 */
[----:B------:R-:W-:Y:S01]  /*5230*/  LEA R12, R12, UR25, 0x1 ;  /* 0x000000190c0c7c11 */ /* 0x000fe2000f8e08ff */
[----:B------:R-:W-:Y:S01]  /*5240*/  IMAD.MOV.U32 R15, RZ, RZ, RZ ;  /* 0x000000ffff0f7224 */ /* 0x000fe200078e00ff */
[----:B------:R-:W-:Y:S01]  /*5250*/  LEA R20, R20, UR6, 0x6 ;  /* 0x0000000614147c11 */ /* 0x000fe2000f8e30ff */
[----:B------:R-:W-:Y:S02]  /*5260*/  IMAD.MOV.U32 R4, RZ, RZ, R0 ;  /* 0x000000ffff047224 */ /* 0x000fe400078e0000 */
[----:B------:R-:W-:Y:S02]  /*5270*/  IMAD.MOV.U32 R5, RZ, RZ, R10 ;  /* 0x000000ffff057224 */ /* 0x000fe400078e000a */
[----:B------:R-:W-:Y:S02]  /*5280*/  IMAD.MOV.U32 R6, RZ, RZ, R9 ;  /* 0x000000ffff067224 */ /* 0x000fe400078e0009 */
[----:B------:R-:W-:-:S07]  /*5290*/  IMAD.SHL.U32 R14, R12, 0x40, RZ ;  /* 0x000000400c0e7824 */ /* 0x000fce00078e00ff */
.L_x_108:
[----:B------:R-:W0:Y:S01]  /*52a0*/  S2R R12, SR_CgaCtaId ;  /* 0x00000000000c7919 */ /* 0x000e220000008800 */
[----:B------:R-:W-:Y:S02]  /*52b0*/  MOV R7, 0x400 ;  /* 0x0000040000077802 */ /* 0x000fe40000000f00 */
[----:B------:R-:W-:Y:S02]  /*52c0*/  LOP3.LUT P1, RZ, R18, 0x7f, RZ, 0xc0, !PT ;  /* 0x0000007f12ff7812 */ /* 0x000fe4000782c0ff */
[----:B0-----:R-:W-:Y:S02]  /*52d0*/  LEA R24, R12, R7, 0x18 ;  /* 0x000000070c187211 */ /* 0x001fe400078ec0ff */
[----:B------:R-:W-:-:S09]  /*52e0*/  SHF.L.U32 R7, R5, 0x1f, RZ ;  /* 0x0000001f05077819 */ /* 0x000fd200000006ff */
[----:B------:R-:W0:Y:S01]  /*52f0*/  @!P1 LDC R12, c[0x0][0x500] ;  /* 0x00014000ff0c9b82 */ /* 0x000e220000000800 */
[----:B------:R-:W-:-:S04]  /*5300*/  IMAD R22, R6, 0x8, R24 ;  /* 0x0000000806167824 */ /* 0x000fc800078e0218 */
[----:B------:R-:W1:Y:S02]  /*5310*/  SYNCS.PHASECHK.TRANS64.TRYWAIT P0, [R22+URZ+0x20], R7 ;  /* 0x00002007160075a7 */ /* 0x000e64000800017f */
[----:B-1----:R-:W-:Y:S05]  /*5320*/  @!P0 BRA `(.L_x_106) ;  /* 0x0000000c007c8947 */ /* 0x002fea0003800000 */
.L_x_125:
[----:B-1----:R-:W-:Y:S01]  /*5330*/  PRMT R7, R11, 0x9910, RZ ;  /* 0x000099100b077816 */ /* 0x002fe200000000ff */
[----:B0-----:R0:W-:Y:S03]  /*5340*/  @!P1 SYNCS.ARRIVE.TRANS64 RZ, [R22+URZ], R12 ;  /* 0x0000000c16ff99a7 */ /* 0x0011e6000800003f */
[----:B------:R-:W-:-:S13]  /*5350*/  ISETP.NE.AND P0, PT, R7, 0x2, PT ;  /* 0x000000020700780c */ /* 0x000fda0003f05270 */
[----:B0-----:R-:W-:Y:S05]  /*5360*/  @P0 BRA `(.L_x_107) ;  /* 0x0000000000040947 */ /* 0x001fea0003800000 */
[----:B------:R-:W-:Y:S01]  /*5370*/  BPT.TRAP 0x1 ;  /* 0x000000040000795c */ /* 0x000fe20000300000 */
.L_x_107:
[----:B------:R-:W-:Y:S01]  /*5380*/  LEA R7, R6, UR25, 0x1 ;  /* 0x0000001906077c11 */ /* 0x000fe2000f8e08ff */
[----:B------:R-:W-:Y:S01]  /*5390*/  VIADD R4, R4, 0xffffffff ;  /* 0xffffffff04047836 */ /* 0x000fe20000000000 */
[----:B------:R-:W-:Y:S01]  /*53a0*/  R2UR UR23, R14 ;  /* 0x000000000e1772ca */ /* 0x000fe200000e0000 */
[----:B------:R-:W-:Y:S01]  /*53b0*/  UIADD3 UR14, UP0, UR28, 0xf0, URZ ;  /* 0x000000f01c0e7890 */ /* 0x000fe2000ff1e03f */
[----:B------:R-:W-:Y:S01]  /*53c0*/  R2UR UR9, R22 ;  /* 0x00000000160972ca */ /* 0x000fe200000e0000 */
[----:B------:R-:W-:Y:S01]  /*53d0*/  IMAD.SHL.U32 R7, R7, 0x800, RZ ;  /* 0x0000080007077824 */ /* 0x000fe200078e00ff */
[----:B------:R-:W-:Y:S01]  /*53e0*/  R2UR UR10, R15 ;  /* 0x000000000f0a72ca */ /* 0x000fe200000e0000 */
[----:B------:R-:W-:Y:S01]  /*53f0*/  UIADD3 UR32, UP1, UR28, 0x1f0, URZ ;  /* 0x000001f01c207890 */ /* 0x000fe2000ff3e03f */
[----:B------:R-:W-:Y:S01]  /*5400*/  R2UR UR12, R13 ;  /* 0x000000000d0c72ca */ /* 0x000fe200000e0000 */
[--C-:B------:R-:W-:Y:S01]  /*5410*/  IMAD R12, R7, 0x4, R24.reuse ;  /* 0x00000004070c7824 */ /* 0x100fe200078e0218 */
[----:B------:R-:W-:Y:S01]  /*5420*/  LEA R7, R6, UR7, 0xb ;  /* 0x0000000706077c11 */ /* 0x000fe2000f8e58ff */
[----:B------:R-:W-:Y:S01]  /*5430*/  UIADD3.X UR15, URZ, UR29, URZ, UP0, !UPT ;  /* 0x0000001d3f0f7290 */ /* 0x000fe200087fe43f */
[----:B------:R-:W-:Y:S01]  /*5440*/  R2UR UR24, R20 ;  /* 0x00000000141872ca */ /* 0x000fe200000e0000 */
[----:B------:R-:W-:Y:S01]  /*5450*/  UPRMT UR20, URZ, 0x5410, UR18 ;  /* 0x000054103f147896 */ /* 0x000fe20008000012 */
[----:B------:R-:W-:Y:S01]  /*5460*/  R2UR UR8, R12 ;  /* 0x000000000c0872ca */ /* 0x000fe200000e0000 */
[----:B------:R-:W-:Y:S01]  /*5470*/  IMAD R7, R7, 0x4, R24 ;  /* 0x0000000407077824 */ /* 0x000fe200078e0218 */
[----:B------:R-:W-:Y:S01]  /*5480*/  ISETP.GT.AND P1, PT, R4, 0x1, PT ;  /* 0x000000010400780c */ /* 0x000fe20003f24270 */
[----:B------:R-:W-:Y:S01]  /*5490*/  VIADD R6, R6, 0x1 ;  /* 0x0000000106067836 */ /* 0x000fe20000000000 */
[----:B------:R-:W-:Y:S01]  /*54a0*/  UPRMT UR30, URZ, 0x5410, UR19 ;  /* 0x000054103f1e7896 */ /* 0x000fe20008000013 */
[----:B------:R-:W-:Y:S01]  /*54b0*/  VIADD R15, R15, 0x20 ;  /* 0x000000200f0f7836 */ /* 0x000fe20000000000 */
[----:B------:R-:W-:Y:S01]  /*54c0*/  R2UR UR11, R7 ;  /* 0x00000000070b72ca */ /* 0x000fe200000e0000 */
[----:B------:R-:W-:Y:S01]  /*54d0*/  UIADD3.X UR33, URZ, UR29, URZ, UP1, !UPT ;  /* 0x0000001d3f217290 */ /* 0x000fe20008ffe43f */
[----:B------:R-:W-:Y:S01]  /*54e0*/  ISETP.NE.AND P0, PT, R6, 0x4, PT ;  /* 0x000000040600780c */ /* 0x000fe20003f05270 */
[----:B------:R-:W-:Y:S01]  /*54f0*/  UMOV UR16, 0x0 ;  /* 0x0000000000107882 */ /* 0x000fe20000000000 */
[----:B------:R-:W-:-:S02]  /*5500*/  UMOV UR17, 0x10000000 ;  /* 0x1000000000117882 */ /* 0x000fc40000000000 */
[----:B------:R-:W-:Y:S01]  /*5510*/  SEL R12, RZ, 0x1, P0 ;  /* 0x00000001ff0c7807 */ /* 0x000fe20000000000 */
[----:B------:R-:W-:Y:S01]  /*5520*/  UIADD3 UR8, UR8, 0x100, URZ ;  /* 0x0000010008087890 */ /* 0x000fe2000fffe03f */
[----:B------:R-:W-:Y:S02]  /*5530*/  SEL R6, R6, RZ, P0 ;  /* 0x000000ff06067207 */ /* 0x000fe40000000000 */
[----:B------:R-:W-:-:S03]  /*5540*/  LOP3.LUT R5, R5, R12, RZ, 0x3c, !PT ;  /* 0x0000000c05057212 */ /* 0x000fc600078e3cff */
[----:B------:R-:W-:-:S03]  /*5550*/  UIADD3 UR22, UR11, 0x10100, URZ ;  /* 0x000101000b167890 */ /* 0x000fc6000fffe03f */
[----:B------:R-:W-:Y:S02]  /*5560*/  UMOV UR11, UR23 ;  /* 0x00000017000b7c82 */ /* 0x000fe40008000000 */
[----:B------:R0:W-:Y:S02]  /*5570*/  UTMALDG.3D.MULTICAST [UR8], [UR14], UR20, desc[UR16] ;  /* 0x000010080e0073b4 */ /* 0x0001e40008011814 */
[----:B0-----:R-:W-:Y:S01]  /*5580*/  UMOV UR8, UR22 ;  /* 0x0000001600087c82 */ /* 0x001fe20008000000 */
[----:B------:R-:W-:Y:S02]  /*5590*/  UMOV UR11, UR24 ;  /* 0x00000018000b7c82 */ /* 0x000fe40008000000 */
[----:B------:R0:W-:Y:S02]  /*55a0*/  UTMALDG.3D.MULTICAST [UR8], [UR32], UR30, desc[UR16] ;  /* 0x00001008200073b4 */ /* 0x0001e4000801181e */
[----:B0-----:R-:W-:Y:S05]  /*55b0*/  @P1 BRA `(.L_x_108) ;  /* 0xfffffffc00381947 */ /* 0x001fea000383ffff */
.L_x_105:
[----:B------:R-:W-:Y:S05]  /*55c0*/  BSYNC B1 ;  /* 0x0000000000017941 */ /* 0x000fea0003800000 */
.L_x_104:
[----:B------:R-:W-:Y:S01]  /*55d0*/  LOP3.LUT P1, RZ, R3, 0xff, RZ, 0xc0, !PT ;  /* 0x000000ff03ff7812 */ /* 0x000fe2000782c0ff */
[----:B------:R-:W-:Y:S01]  /*55e0*/  IMAD.IADD R9, R8, 0x1, R9 ;  /* 0x0000000108097824 */ /* 0x000fe200078e0209 */
[----:B------:R-:W-:Y:S01]  /*55f0*/  IADD3 R16, P2, R16, UR26, RZ ;  /* 0x0000001a10107c10 */ /* 0x000fe2000ff5e0ff */
[----:B------:R-:W-:Y:S01]  /*5600*/  ULDC.64 UR8, c[0x0][0x650] ;  /* 0x0001940000087ab9 */ /* 0x000fe20000000a00 */
[----:B------:R-:W-:Y:S01]  /*5610*/  BSSY B1, `(.L_x_109) ;  /* 0x000006b000017945 */ /* 0x000fe20003800000 */
[----:B------:R-:W-:Y:S01]  /*5620*/  IMAD.MOV.U32 R12, RZ, RZ, -0x1 ;  /* 0xffffffffff0c7424 */ /* 0x000fe200078e00ff */
[----:B------:R-:W-:Y:S01]  /*5630*/  SHF.R.U32.HI R3, RZ, 0x2, R9 ;  /* 0x00000002ff037819 */ /* 0x000fe20000011609 */
[----:B------:R-:W-:Y:S01]  /*5640*/  IMAD.MOV.U32 R20, RZ, RZ, -0x1 ;  /* 0xffffffffff147424 */ /* 0x000fe200078e00ff */
[----:B------:R-:W-:Y:S01]  /*5650*/  ISETP.GT.U32.AND P0, PT, R9, 0x3, PT ;  /* 0x000000030900780c */ /* 0x000fe20003f04070 */
[----:B------:R-:W-:Y:S01]  /*5660*/  IMAD.MOV.U32 R13, RZ, RZ, -0x1 ;  /* 0xffffffffff0d7424 */ /* 0x000fe200078e00ff */
[----:B------:R-:W-:-:S02]  /*5670*/  LOP3.LUT R3, R3, 0x1, RZ, 0xc0, !PT ;  /* 0x0000000103037812 */ /* 0x000fc400078ec0ff */
[----:B------:R-:W-:Y:S01]  /*5680*/  ISETP.LT.U32.AND P0, PT, R8, 0x4, P0 ;  /* 0x000000040800780c */ /* 0x000fe20000701070 */
[----:B------:R-:W0:Y:S01]  /*5690*/  @P1 S2R R5, SR_CgaCtaId ;  /* 0x0000000000051919 */ /* 0x000e220000008800 */
[----:B------:R-:W-:Y:S02]  /*56a0*/  @P1 MOV R4, 0x400 ;  /* 0x0000040000041802 */ /* 0x000fe40000000f00 */
[----:B------:R-:W-:Y:S02]  /*56b0*/  IADD3.X R17, R17, UR21, RZ, P2, !PT ;  /* 0x0000001511117c10 */ /* 0x000fe400097fe4ff */
[----:B------:R-:W-:Y:S02]  /*56c0*/  ISETP.GE.U32.AND P2, PT, R16, UR8, PT ;  /* 0x0000000810007c0c */ /* 0x000fe4000bf46070 */
[----:B------:R-:W-:Y:S02]  /*56d0*/  LOP3.LUT R9, R9, 0x3, RZ, 0xc0, !PT ;  /* 0x0000000309097812 */ /* 0x000fe400078ec0ff */
[----:B0-----:R-:W-:-:S04]  /*56e0*/  @P1 LEA R4, R5, R4, 0x18 ;  /* 0x0000000405041211 */ /* 0x001fc800078ec0ff */
[----:B------:R0:W-:Y:S01]  /*56f0*/  @P1 SYNCS.ARRIVE.TRANS64.A1T0 RZ, [R4+URZ+0x58], RZ ;  /* 0x000058ff04ff19a7 */ /* 0x0001e2000810003f */
[----:B------:R-:W-:Y:S02]  /*5700*/  ISETP.NE.U32.AND P1, PT, R3, 0x1, PT ;  /* 0x000000010300780c */ /* 0x000fe40003f25070 */
[----:B------:R-:W-:Y:S02]  /*5710*/  SEL R3, RZ, 0x1, !P0 ;  /* 0x00000001ff037807 */ /* 0x000fe40004000000 */
[----:B------:R-:W-:Y:S02]  /*5720*/  ISETP.GE.U32.AND.EX P0, PT, R17, UR9, PT, P2 ;  /* 0x0000000911007c0c */ /* 0x000fe4000bf06120 */
[----:B------:R-:W-:-:S04]  /*5730*/  ISETP.GT.U32.AND P1, PT, R8, 0x3, !P1 ;  /* 0x000000030800780c */ /* 0x000fc80004f24070 */
[----:B0-----:R-:W-:-:S04]  /*5740*/  SEL R4, RZ, 0x1, !P1 ;  /* 0x00000001ff047807 */ /* 0x001fc80004800000 */
[--C-:B------:R-:W-:Y:S02]  /*5750*/  LOP3.LUT R10, R4, R10, R3.reuse, 0x96, !PT ;  /* 0x0000000a040a7212 */ /* 0x100fe400078e9603 */
[----:B------:R-:W-:Y:S02]  /*5760*/  PRMT R4, RZ, 0x7610, R4 ;  /* 0x00007610ff047816 */ /* 0x000fe40000000004 */
[----:B------:R-:W-:Y:S01]  /*5770*/  PRMT R3, RZ, 0x7610, R3 ;  /* 0x00007610ff037816 */ /* 0x000fe20000000003 */
[----:B------:R-:W-:Y:S06]  /*5780*/  @P0 BRA `(.L_x_110) ;  /* 0x00000004004c0947 */ /* 0x000fec0003800000 */
[----:B------:R-:W0:Y:S01]  /*5790*/  S2R R14, SR_CTAID.X ;  /* 0x00000000000e7919 */ /* 0x000e220000002500 */
[----:B------:R-:W-:Y:S01]  /*57a0*/  ULDC.64 UR8, c[0x0][0x628] ;  /* 0x00018a0000087ab9 */ /* 0x000fe20000000a00 */
[----:B------:R-:W1:Y:S01]  /*57b0*/  LDC R15, c[0x0][0x144] ;  /* 0x00005100ff0f7b82 */ /* 0x000e620000000800 */
[----:B------:R-:W-:Y:S01]  /*57c0*/  ISETP.NE.U32.AND P0, PT, RZ, UR8, PT ;  /* 0x00000008ff007c0c */ /* 0x000fe2000bf05070 */
[----:B------:R-:W2:Y:S01]  /*57d0*/  S2R R12, SR_CTAID.Y ;  /* 0x00000000000c7919 */ /* 0x000ea20000002600 */
[----:B------:R-:W-:Y:S01]  /*57e0*/  ULDC UR10, c[0x0][0x150] ;  /* 0x00005400000a7ab9 */ /* 0x000fe20000000800 */
[----:B------:R-:W-:Y:S01]  /*57f0*/  ULDC UR11, c[0x0][0x630] ;  /* 0x00018c00000b7ab9 */ /* 0x000fe20000000800 */
[----:B------:R-:W-:Y:S01]  /*5800*/  ISETP.NE.AND.EX P0, PT, RZ, UR9, PT, P0 ;  /* 0x00000009ff007c0c */ /* 0x000fe2000bf05300 */
[----:B------:R-:W-:Y:S01]  /*5810*/  IMAD.MOV.U32 R4, RZ, RZ, R16 ;  /* 0x000000ffff047224 */ /* 0x000fe200078e0010 */
[----:B0-----:R-:W-:-:S05]  /*5820*/  I2FP.F32.U32 R5, R14 ;  /* 0x0000000e00057245 */ /* 0x001fca0000201000 */
[----:B------:R-:W-:Y:S01]  /*5830*/  FMUL R20, R5, UR10 ;  /* 0x0000000a05147c20 */ /* 0x000fe20008400000 */
[----:B------:R-:W-:-:S05]  /*5840*/  IMAD.MOV.U32 R5, RZ, RZ, R17 ;  /* 0x000000ffff057224 */ /* 0x000fca00078e0011 */
[----:B--2---:R-:W-:Y:S05]  /*5850*/  @!P0 BRA `(.L_x_111) ;  /* 0x0000000000288947 */ /* 0x004fea0003800000 */
[----:B------:R-:W-:Y:S02]  /*5860*/  ULDC UR10, c[0x0][0x634] ;  /* 0x00018d00000a7ab9 */ /* 0x000fe40000000800 */
[----:B------:R-:W-:-:S05]  /*5870*/  IADD3 R5, P0, R16, UR10, RZ ;  /* 0x0000000a10057c10 */ /* 0x000fca000ff1e0ff */
[----:B------:R-:W-:-:S04]  /*5880*/  IMAD.X R13, RZ, RZ, R17, P0 ;  /* 0x000000ffff0d7224 */ /* 0x000fc800000e0611 */
[----:B------:R-:W-:-:S04]  /*5890*/  IMAD.WIDE.U32 R6, R13, UR8, RZ ;  /* 0x000000080d067c25 */ /* 0x000fc8000f8e00ff */
[----:B------:R-:W-:-:S04]  /*58a0*/  IMAD.WIDE.U32 R6, P0, R5, UR9, R6 ;  /* 0x0000000905067c25 */ /* 0x000fc8000f800006 */
[----:B------:R-:W-:-:S04]  /*58b0*/  IMAD.WIDE.U32 R4, R5, UR8, RZ ;  /* 0x0000000805047c25 */ /* 0x000fc8000f8e00ff */
[----:B------:R-:W-:Y:S01]  /*58c0*/  IMAD.MOV.U32 R4, RZ, RZ, R7 ;  /* 0x000000ffff047224 */ /* 0x000fe200078e0007 */
[----:B------:R-:W-:Y:S01]  /*58d0*/  IADD3 RZ, P1, R5, R6, RZ ;  /* 0x0000000605ff7210 */ /* 0x000fe20007f3e0ff */
[----:B------:R-:W-:-:S04]  /*58e0*/  IMAD.X R5, RZ, RZ, RZ, P0 ;  /* 0x000000ffff057224 */ /* 0x000fc800000e06ff */
[----:B------:R-:W-:-:S08]  /*58f0*/  IMAD.WIDE.U32.X R4, R13, UR9, R4, P1 ;  /* 0x000000090d047c25 */ /* 0x000fd000088e0404 */
.L_x_111:
[--C-:B------:R-:W-:Y:S01]  /*5900*/  SHF.R.U64 R13, R4, UR11, R5.reuse ;  /* 0x0000000b040d7c19 */ /* 0x100fe20008001205 */
[----:B------:R-:W0:Y:S01]  /*5910*/  F2I.U32.TRUNC.NTZ R20, R20 ;  /* 0x0000001400147305 */ /* 0x000e22000020f000 */
[----:B------:R-:W-:Y:S01]  /*5920*/  SHF.R.U32.HI R4, RZ, UR11, R5 ;  /* 0x0000000bff047c19 */ /* 0x000fe20008011605 */
[----:B------:R-:W-:Y:S01]  /*5930*/  ULDC.64 UR8, c[0x0][0x620] ;  /* 0x0001880000087ab9 */ /* 0x000fe20000000a00 */
[----:B------:R-:W-:Y:S01]  /*5940*/  IADD3 R7, P0, RZ, -R13, RZ ;  /* 0x8000000dff077210 */ /* 0x000fe20007f1e0ff */
[----:B------:R-:W-:Y:S01]  /*5950*/  ULDC.64 UR10, c[0x0][0x640] ;  /* 0x00019000000a7ab9 */ /* 0x000fe20000000a00 */
[----:B------:R-:W2:Y:S03]  /*5960*/  LDC R21, c[0x0][0x148] ;  /* 0x00005200ff157b82 */ /* 0x000ea60000000800 */
[----:B------:R-:W-:Y:S01]  /*5970*/  IMAD.X R4, RZ, RZ, ~R4, P0 ;  /* 0x000000ffff047224 */ /* 0x000fe200000e0e04 */
[----:B------:R-:W-:-:S03]  /*5980*/  ISETP.NE.U32.AND P0, PT, RZ, UR10, PT ;  /* 0x0000000aff007c0c */ /* 0x000fc6000bf05070 */
[----:B------:R-:W-:Y:S01]  /*5990*/  IMAD R6, R4, UR8, RZ ;  /* 0x0000000804067c24 */ /* 0x000fe2000f8e02ff */
[----:B------:R-:W-:Y:S01]  /*59a0*/  ISETP.NE.AND.EX P0, PT, RZ, UR11, PT, P0 ;  /* 0x0000000bff007c0c */ /* 0x000fe2000bf05300 */
[----:B------:R-:W-:Y:S01]  /*59b0*/  IMAD.WIDE.U32 R4, R7, UR8, R16 ;  /* 0x0000000807047c25 */ /* 0x000fe2000f8e0010 */
[----:B------:R-:W-:-:S03]  /*59c0*/  ULDC UR8, c[0x0][0x618] ;  /* 0x0001860000087ab9 */ /* 0x000fc60000000800 */
[----:B------:R-:W-:Y:S01]  /*59d0*/  IMAD R7, R7, UR9, R6 ;  /* 0x0000000907077c24 */ /* 0x000fe2000f8e0206 */
[----:B------:R-:W-:Y:S01]  /*59e0*/  ULDC UR9, c[0x0][0x154] ;  /* 0x0000550000097ab9 */ /* 0x000fe20000000800 */
[----:B0-----:R-:W-:Y:S02]  /*59f0*/  IMAD.MOV R6, RZ, RZ, -R20 ;  /* 0x000000ffff067224 */ /* 0x001fe400078e0a14 */
[----:B------:R-:W-:Y:S02]  /*5a00*/  IMAD.IADD R5, R5, 0x1, R7 ;  /* 0x0000000105057824 */ /* 0x000fe400078e0207 */
[----:B-1----:R-:W-:Y:S01]  /*5a10*/  IMAD R14, R15, R6, R14 ;  /* 0x000000060f0e7224 */ /* 0x002fe200078e020e */
[----:B------:R-:W-:Y:S02]  /*5a20*/  I2FP.F32.U32 R6, R12 ;  /* 0x0000000c00067245 */ /* 0x000fe40000201000 */
[--C-:B------:R-:W-:Y:S02]  /*5a30*/  SHF.R.U64 R15, R4, UR8, R5.reuse ;  /* 0x00000008040f7c19 */ /* 0x100fe40008001205 */
[----:B------:R-:W-:Y:S01]  /*5a40*/  SHF.R.U32.HI R4, RZ, UR8, R5 ;  /* 0x00000008ff047c19 */ /* 0x000fe20008011605 */
[----:B------:R-:W-:Y:S01]  /*5a50*/  FMUL R6, R6, UR9 ;  /* 0x0000000906067c20 */ /* 0x000fe20008400000 */
[----:B------:R-:W-:-:S02]  /*5a60*/  ULDC UR8, c[0x0][0x608] ;  /* 0x0001820000087ab9 */ /* 0x000fc40000000800 */
[--C-:B------:R-:W-:Y:S01]  /*5a70*/  SHF.R.U64 R22, R15, UR8, R4.reuse ;  /* 0x000000080f167c19 */ /* 0x100fe20008001204 */
[----:B------:R0:W1:Y:S01]  /*5a80*/  F2I.U32.TRUNC.NTZ R24, R6 ;  /* 0x0000000600187305 */ /* 0x000062000020f000 */
[----:B------:R-:W-:Y:S01]  /*5a90*/  SHF.R.U32.HI R5, RZ, UR8, R4 ;  /* 0x00000008ff057c19 */ /* 0x000fe20008011604 */
[----:B------:R-:W-:-:S03]  /*5aa0*/  ULDC UR8, c[0x0][0x658] ;  /* 0x0001960000087ab9 */ /* 0x000fc60000000800 */
[--C-:B------:R-:W-:Y:S02]  /*5ab0*/  SHF.R.U64 R20, R22, UR8, R5.reuse ;  /* 0x0000000816147c19 */ /* 0x100fe40008001205 */
[----:B------:R-:W-:-:S03]  /*5ac0*/  SHF.R.U32.HI R23, RZ, UR8, R5 ;  /* 0x00000008ff177c19 */ /* 0x000fc60008011605 */
[----:B------:R-:W-:Y:S02]  /*5ad0*/  IMAD.MOV.U32 R4, RZ, RZ, R20 ;  /* 0x000000ffff047224 */ /* 0x000fe400078e0014 */
[----:B------:R-:W-:Y:S01]  /*5ae0*/  IMAD.MOV.U32 R5, RZ, RZ, R23 ;  /* 0x000000ffff057224 */ /* 0x000fe200078e0017 */
[----:B0-----:R-:W-:Y:S06]  /*5af0*/  @!P0 BRA `(.L_x_112) ;  /* 0x0000000000288947 */ /* 0x001fec0003800000 */
        /* <DEDUP_REMOVED lines=10> */
.L_x_112:
[----:B------:R-:W-:Y:S01]  /*5ba0*/  ISETP.NE.AND P0, PT, R2, 0x1, PT ;  /* 0x000000010200780c */ /* 0x000fe20003f05270 */
[----:B------:R-:W-:Y:S01]  /*5bb0*/  ULDC UR8, c[0x0][0x648] ;  /* 0x0001920000087ab9 */ /* 0x000fe20000000800 */
[----:B------:R-:W-:Y:S01]  /*5bc0*/  LOP3.LUT R22, R22, UR13, RZ, 0xc0, !PT ;  /* 0x0000000d16167c12 */ /* 0x000fe2000f8ec0ff */
[----:B-1----:R-:W-:Y:S01]  /*5bd0*/  IMAD.MOV R24, RZ, RZ, -R24 ;  /* 0x000000ffff187224 */ /* 0x002fe200078e0a18 */
[----:B------:R-:W-:Y:S01]  /*5be0*/  SHF.R.U64 R5, R4, UR8, R5 ;  /* 0x0000000804057c19 */ /* 0x000fe20008001205 */
[----:B------:R-:W-:Y:S01]  /*5bf0*/  ULDC UR8, c[0x0][0x638] ;  /* 0x00018e0000087ab9 */ /* 0x000fe20000000800 */
[----:B------:R-:W-:Y:S01]  /*5c00*/  LOP3.LUT R15, R15, UR4, RZ, 0xc0, !PT ;  /* 0x000000040f0f7c12 */ /* 0x000fe2000f8ec0ff */
[----:B------:R-:W-:Y:S01]  /*5c10*/  ULDC UR9, c[0x0][0x610] ;  /* 0x0001840000097ab9 */ /* 0x000fe20000000800 */
[----:B------:R-:W-:Y:S02]  /*5c20*/  IMAD.MOV.U32 R4, RZ, RZ, 0x1 ;  /* 0x00000001ff047424 */ /* 0x000fe400078e00ff */
[----:B------:R-:W-:-:S02]  /*5c30*/  IMAD.MOV R7, RZ, RZ, -R5 ;  /* 0x000000ffff077224 */ /* 0x000fc400078e0a05 */
[----:B------:R-:W-:Y:S02]  /*5c40*/  IMAD R5, R5, UR5, R22 ;  /* 0x0000000505057c24 */ /* 0x000fe4000f8e0216 */
[----:B--2---:R-:W-:Y:S02]  /*5c50*/  @P0 IMAD R14, R21, R24, R12 ;  /* 0x00000018150e0224 */ /* 0x004fe400078e020c */
[----:B------:R-:W-:Y:S01]  /*5c60*/  IMAD R20, R7, UR8, R20 ;  /* 0x0000000807147c24 */ /* 0x000fe2000f8e0214 */
[----:B------:R-:W-:Y:S01]  /*5c70*/  ULDC UR8, c[0x0][0x600] ;  /* 0x0001800000087ab9 */ /* 0x000fe20000000800 */
[----:B------:R-:W-:Y:S02]  /*5c80*/  IMAD R14, R5, UR9, R14 ;  /* 0x00000009050e7c24 */ /* 0x000fe4000f8e020e */
[----:B------:R-:W-:-:S05]  /*5c90*/  IMAD R5, R20, UR8, R15 ;  /* 0x0000000814057c24 */ /* 0x000fca000f8e020f */
[----:B------:R-:W-:Y:S02]  /*5ca0*/  SEL R20, R5, R14, !P0 ;  /* 0x0000000e05147207 */ /* 0x000fe40004000000 */
[----:B------:R-:W-:-:S07]  /*5cb0*/  SEL R12, R14, R5, !P0 ;  /* 0x000000050e0c7207 */ /* 0x000fce0004000000 */
.L_x_110:
[----:B------:R-:W-:Y:S05]  /*5cc0*/  BSYNC B1 ;  /* 0x0000000000017941 */ /* 0x000fea0003800000 */
.L_x_109:
[----:B------:R-:W-:-:S13]  /*5cd0*/  LOP3.LUT P0, RZ, R4, 0xff, RZ, 0xc0, !PT ;  /* 0x000000ff04ff7812 */ /* 0x000fda000780c0ff */
[----:B------:R-:W-:Y:S05]  /*5ce0*/  @P0 BRA `(.L_x_113) ;  /* 0xfffffff400340947 */ /* 0x000fea000383ffff */
[----:B------:R-:W-:Y:S05]  /*5cf0*/  BSYNC B0 ;  /* 0x0000000000007941 */ /* 0x000fea0003800000 */
.L_x_102:
[----:B------:R-:W-:-:S03]  /*5d00*/  UMOV UR8, 0xffffffff ;  /* 0xffffffff00087882 */ /* 0x000fc60000000000 */
[----:B------:R-:W-:Y:S05]  /*5d10*/  BRA.DIV UR8, `(.L_x_114) ;  /* 0x0000000608147947 */ /* 0x000fea000b800000 */
[----:B------:R-:W-:-:S13]  /*5d20*/  ELECT P6, URZ, PT ;  /* 0x00000000003f782f */ /* 0x000fda00038c0000 */
.L_x_128:
[----:B------:R-:W-:Y:S04]  /*5d30*/  BSSY B0, `(.L_x_115) ;  /* 0x000002b000007945 */ /* 0x000fe80003800000 */
[----:B------:R-:W-:Y:S05]  /*5d40*/  @!P6 BRA `(.L_x_116) ;  /* 0x0000000000a4e947 */ /* 0x000fea0003800000 */
[----:B------:R-:W-:-:S04]  /*5d50*/  LOP3.LUT R19, R19, 0x2, RZ, 0xfc, !PT ;  /* 0x0000000213137812 */ /* 0x000fc800078efcff */
[----:B------:R-:W-:-:S13]  /*5d60*/  ISETP.NE.AND P0, PT, R19, 0x3, PT ;  /* 0x000000031300780c */ /* 0x000fda0003f05270 */
[----:B------:R-:W-:Y:S05]  /*5d70*/  @!P0 BRA `(.L_x_117) ;  /* 0x0000000000048947 */ /* 0x000fea0003800000 */
[----:B------:R-:W-:Y:S01]  /*5d80*/  BPT.TRAP 0x1 ;  /* 0x000000040000795c */ /* 0x000fe20000300000 */
.L_x_117:
[----:B------:R-:W0:Y:S01]  /*5d90*/  S2R R3, SR_CgaCtaId ;  /* 0x0000000000037919 */ /* 0x000e220000008800 */
[----:B------:R-:W-:Y:S02]  /*5da0*/  MOV R0, 0x400 ;  /* 0x0000040000007802 */ /* 0x000fe40000000f00 */
[----:B------:R-:W-:Y:S02]  /*5db0*/  SHF.L.U32 R2, R10, 0x1f, RZ ;  /* 0x0000001f0a027819 */ /* 0x000fe400000006ff */
[----:B0-----:R-:W-:-:S05]  /*5dc0*/  LEA R0, R3, R0, 0x18 ;  /* 0x0000000003007211 */ /* 0x001fca00078ec0ff */
[----:B------:R-:W-:-:S04]  /*5dd0*/  VIADD R0, R0, 0x20 ;  /* 0x0000002000007836 */ /* 0x000fc80000000000 */
[C---:B------:R-:W-:Y:S02]  /*5de0*/  IMAD R5, R9.reuse, 0x8, R0 ;  /* 0x0000000809057824 */ /* 0x040fe400078e0200 */
[----:B------:R-:W-:Y:S02]  /*5df0*/  VIADD R9, R9, 0x1 ;  /* 0x0000000109097836 */ /* 0x000fe40000000000 */
[----:B------:R-:W0:Y:S03]  /*5e00*/  SYNCS.PHASECHK.TRANS64.TRYWAIT P0, [R5+URZ], R2 ;  /* 0x00000002050075a7 */ /* 0x000e26000800017f */
[----:B------:R-:W-:-:S04]  /*5e10*/  ISETP.NE.AND P1, PT, R9, 0x4, PT ;  /* 0x000000040900780c */ /* 0x000fc80003f25270 */
[----:B------:R-:W-:Y:S02]  /*5e20*/  SEL R3, RZ, 0x1, P1 ;  /* 0x00000001ff037807 */ /* 0x000fe40000800000 */
[----:B------:R-:W-:Y:S02]  /*5e30*/  SEL R9, R9, RZ, P1 ;  /* 0x000000ff09097207 */ /* 0x000fe40000800000 */
[----:B------:R-:W-:-:S03]  /*5e40*/  LOP3.LUT R10, R10, R3, RZ, 0x3c, !PT ;  /* 0x000000030a0a7212 */ /* 0x000fc600078e3cff */
[----:B------:R-:W-:Y:S01]  /*5e50*/  IMAD R7, R9, 0x8, R0 ;  /* 0x0000000809077824 */ /* 0x000fe200078e0200 */
[----:B------:R-:W-:Y:S01]  /*5e60*/  SHF.L.U32 R4, R10, 0x1f, RZ ;  /* 0x0000001f0a047819 */ /* 0x000fe200000006ff */
[----:B0-----:R-:W-:Y:S06]  /*5e70*/  @!P0 BRA `(.L_x_118) ;  /* 0x0000000000dc8947 */ /* 0x001fec0003800000 */
.L_x_129:
[----:B------:R-:W1:Y:S01]  /*5e80*/  SYNCS.PHASECHK.TRANS64.TRYWAIT P0, [R7+URZ], R4 ;  /* 0x00000004070075a7 */ /* 0x000e62000800017f */
[----:B0-----:R-:W-:-:S05]  /*5e90*/  VIADD R2, R9, 0x1 ;  /* 0x0000000109027836 */ /* 0x001fca0000000000 */
[----:B------:R-:W-:-:S04]  /*5ea0*/  ISETP.NE.AND P1, PT, R2, 0x4, PT ;  /* 0x000000040200780c */ /* 0x000fc80003f25270 */
[----:B------:R-:W-:Y:S02]  /*5eb0*/  SEL R3, RZ, 0x1, P1 ;  /* 0x00000001ff037807 */ /* 0x000fe40000800000 */
[----:B------:R-:W-:Y:S02]  /*5ec0*/  SEL R9, R2, RZ, P1 ;  /* 0x000000ff02097207 */ /* 0x000fe40000800000 */
[----:B------:R-:W-:-:S03]  /*5ed0*/  LOP3.LUT R11, R10, R3, RZ, 0x3c, !PT ;  /* 0x000000030a0b7212 */ /* 0x000fc600078e3cff */
[----:B------:R-:W-:Y:S01]  /*5ee0*/  IMAD R6, R9, 0x8, R0 ;  /* 0x0000000809067824 */ /* 0x000fe200078e0200 */
[----:B------:R-:W-:Y:S01]  /*5ef0*/  SHF.L.U32 R5, R11, 0x1f, RZ ;  /* 0x0000001f0b057819 */ /* 0x000fe200000006ff */
[----:B-1----:R-:W-:Y:S06]  /*5f00*/  @!P0 BRA `(.L_x_119) ;  /* 0x0000000000cc8947 */ /* 0x002fec0003800000 */
.L_x_130:
[----:B------:R-:W1:Y:S01]  /*5f10*/  SYNCS.PHASECHK.TRANS64.TRYWAIT P0, [R6+URZ], R5 ;  /* 0x00000005060075a7 */ /* 0x000e62000800017f */
[----:B------:R-:W-:-:S05]  /*5f20*/  VIADD R2, R9, 0x1 ;  /* 0x0000000109027836 */ /* 0x000fca0000000000 */
[----:B------:R-:W-:-:S04]  /*5f30*/  ISETP.NE.AND P1, PT, R2, 0x4, PT ;  /* 0x000000040200780c */ /* 0x000fc80003f25270 */
[----:B0-----:R-:W-:Y:S02]  /*5f40*/  SEL R4, RZ, 0x1, P1 ;  /* 0x00000001ff047807 */ /* 0x001fe40000800000 */
[----:B------:R-:W-:Y:S02]  /*5f50*/  SEL R3, R2, RZ, P1 ;  /* 0x000000ff02037207 */ /* 0x000fe40000800000 */
[----:B------:R-:W-:Y:S01]  /*5f60*/  LOP3.LUT R4, R11, R4, RZ, 0x3c, !PT ;  /* 0x000000040b047212 */ /* 0x000fe200078e3cff */
[----:B-1----:R-:W-:Y:S06]  /*5f70*/  @!P0 BRA `(.L_x_120) ;  /* 0x0000000000c48947 */ /* 0x002fec0003800000 */
.L_x_131:
[----:B------:R-:W-:Y:S01]  /*5f80*/  IMAD R3, R3, 0x8, R0 ;  /* 0x0000000803037824 */ /* 0x000fe200078e0200 */
[----:B------:R-:W-:-:S07]  /*5f90*/  SHF.L.U32 R0, R4, 0x1f, RZ ;  /* 0x0000001f04007819 */ /* 0x000fce00000006ff */
.L_x_121:
[----:B-1----:R1:W2:Y:S02]  /*5fa0*/  SYNCS.PHASECHK.TRANS64.TRYWAIT P0, [R3+URZ], R0 ;  /* 0x00000000030075a7 */ /* 0x0022a4000800017f */
[----:B--2---:R-:W-:Y:S05]  /*5fb0*/  @!P0 NANOSLEEP.SYNCS 0x989680 ;  /* 0x009896800000895d */ /* 0x004fea0003900000 */
[----:B------:R-:W2:Y:S02]  /*5fc0*/  @!P0 SYNCS.PHASECHK.TRANS64 P0, [R3+URZ], R0 ;  /* 0x00000000030085a7 */ /* 0x000ea4000800007f */
[----:B--2---:R-:W-:Y:S05]  /*5fd0*/  @!P0 BRA `(.L_x_121) ;  /* 0xfffffffc00f08947 */ /* 0x004fea000383ffff */
.L_x_116:
[----:B------:R-:W-:Y:S05]  /*5fe0*/  BSYNC B0 ;  /* 0x0000000000007941 */ /* 0x000fea0003800000 */
.L_x_115:
[----:B------:R-:W-:Y:S05]  /*5ff0*/  EXIT ;  /* 0x000000000000794d */ /* 0x000fea0003800000 */
.L_x_21:
[----:B---3--:R3:W4:Y:S02]  /*6000*/  SYNCS.PHASECHK.TRANS64.TRYWAIT P1, [R3+URZ], R0 ;  /* 0x00000000030075a7 */ /* 0x008724000802017f */
[----:B----4-:R-:W-:Y:S05]  /*6010*/  @!P1 NANOSLEEP.SYNCS 0x989680 ;  /* 0x009896800000995d */ /* 0x010fea0003900000 */
[----:B------:R-:W4:Y:S02]  /*6020*/  @!P1 SYNCS.PHASECHK.TRANS64 P1, [R3+URZ], R0 ;  /* 0x00000000030095a7 */ /* 0x000f24000802007f */
[----:B----4-:R-:W-:Y:S05]  /*6030*/  @!P1 BRA `(.L_x_21) ;  /* 0xfffffffc00f09947 */ /* 0x010fea000383ffff */
[----:B------:R-:W-:Y:S05]  /*6040*/  BRA `(.L_x_20) ;  /* 0xffffffb400307947 */ /* 0x000fea000383ffff */
.L_x_26:
[----:B-1----:R1:W2:Y:S02]  /*6050*/  SYNCS.PHASECHK.TRANS64.TRYWAIT P1, [R5+URZ], R4 ;  /* 0x00000004050075a7 */ /* 0x0022a4000802017f */
[----:B--2---:R-:W-:Y:S05]  /*6060*/  @!P1 NANOSLEEP.SYNCS 0x989680 ;  /* 0x009896800000995d */ /* 0x004fea0003900000 */
[----:B------:R-:W2:Y:S02]  /*6070*/  @!P1 SYNCS.PHASECHK.TRANS64 P1, [R5+URZ], R4 ;  /* 0x00000004050095a7 */ /* 0x000ea4000802007f */
[----:B--2---:R-:W-:Y:S05]  /*6080*/  @!P1 BRA `(.L_x_26) ;  /* 0xfffffffc00f09947 */ /* 0x004fea000383ffff */
[----:B------:R-:W-:Y:S05]  /*6090*/  BRA `(.L_x_25) ;  /* 0xffffffb800207947 */ /* 0x000fea000383ffff */
.L_x_103:
[----:B------:R-:W-:Y:S01]  /*60a0*/  BSSY B1, `(.L_x_122) ;  /* 0x0000006000017945 */ /* 0x000fe20003800000 */
[----:B------:R-:W-:-:S07]  /*60b0*/  IMAD.MOV.U32 R15, RZ, RZ, -0x1 ;  /* 0xffffffffff0f7424 */ /* 0x000fce00078e00ff */
[----:B------:R-:W-:Y:S05]  /*60c0*/  WARPSYNC.COLLECTIVE R15, `(.L_x_123) ;  /* 0x000000000f0c7348 */ /* 0x000fea0003c00000 */
[----:B------:R-:W-:Y:S02]  /*60d0*/  ELECT P6, UR62, PT ;  /* 0x00000000003e782f */ /* 0x000fe400038c0000 */
[----:B------:R-:W-:Y:S01]  /*60e0*/  MOV R14, UR62 ;  /* 0x0000003e000e7c02 */ /* 0x000fe20008000f00 */
[----:B------:R-:W-:Y:S10]  /*60f0*/  ENDCOLLECTIVE ;  /* 0x000000000000791b */ /* 0x000ff40003800000 */
.L_x_123:
[----:B------:R-:W-:Y:S05]  /*6100*/  BSYNC B1 ;  /* 0x0000000000017941 */ /* 0x000fea0003800000 */
.L_x_122:
[----:B------:R-:W-:Y:S05]  /*6110*/  BRA `(.L_x_124) ;  /* 0xfffffff000347947 */ /* 0x000fea000383ffff */
.L_x_106:
[----:B-1----:R1:W2:Y:S02]  /*6120*/  SYNCS.PHASECHK.TRANS64.TRYWAIT P0, [R22+URZ+0x20], R7 ;  /* 0x00002007160075a7 */ /* 0x0022a4000800017f */
[----:B--2---:R-:W-:Y:S05]  /*6130*/  @!P0 NANOSLEEP.SYNCS 0x989680 ;  /* 0x009896800000895d */ /* 0x004fea0003900000 */
[----:B------:R-:W2:Y:S02]  /*6140*/  @!P0 SYNCS.PHASECHK.TRANS64 P0, [R22+URZ+0x20], R7 ;  /* 0x00002007160085a7 */ /* 0x000ea4000800007f */
[----:B--2---:R-:W-:Y:S05]  /*6150*/  @!P0 BRA `(.L_x_106) ;  /* 0xfffffffc00f08947 */ /* 0x004fea000383ffff */
[----:B------:R-:W-:Y:S05]  /*6160*/  BRA `(.L_x_125) ;  /* 0xfffffff000707947 */ /* 0x000fea000383ffff */
.L_x_114:
[----:B------:R-:W-:Y:S01]  /*6170*/  BSSY B0, `(.L_x_126) ;  /* 0x0000006000007945 */ /* 0x000fe20003800000 */
[----:B------:R-:W-:-:S07]  /*6180*/  IMAD.MOV.U32 R15, RZ, RZ, -0x1 ;  /* 0xffffffffff0f7424 */ /* 0x000fce00078e00ff */
[----:B------:R-:W-:Y:S05]  /*6190*/  WARPSYNC.COLLECTIVE R15, `(.L_x_127) ;  /* 0x000000000f0c7348 */ /* 0x000fea0003c00000 */
[----:B------:R-:W-:Y:S02]  /*61a0*/  ELECT P6, UR62, PT ;  /* 0x00000000003e782f */ /* 0x000fe400038c0000 */
[----:B------:R-:W-:Y:S01]  /*61b0*/  MOV R14, UR62 ;  /* 0x0000003e000e7c02 */ /* 0x000fe20008000f00 */
[----:B------:R-:W-:Y:S10]  /*61c0*/  ENDCOLLECTIVE ;  /* 0x000000000000791b */ /* 0x000ff40003800000 */
.L_x_127:
[----:B------:R-:W-:Y:S05]  /*61d0*/  BSYNC B0 ;  /* 0x0000000000007941 */ /* 0x000fea0003800000 */
.L_x_126:
[----:B------:R-:W-:Y:S05]  /*61e0*/  BRA `(.L_x_128) ;  /* 0xfffffff800d07947 */ /* 0x000fea000383ffff */
.L_x_118:
[----:B0-----:R0:W1:Y:S02]  /*61f0*/  SYNCS.PHASECHK.TRANS64.TRYWAIT P0, [R5+URZ], R2 ;  /* 0x00000002050075a7 */ /* 0x001064000800017f */
[----:B-1----:R-:W-:Y:S05]  /*6200*/  @!P0 NANOSLEEP.SYNCS 0x989680 ;  /* 0x009896800000895d */ /* 0x002fea0003900000 */
[----:B------:R-:W1:Y:S02]  /*6210*/  @!P0 SYNCS.PHASECHK.TRANS64 P0, [R5+URZ], R2 ;  /* 0x00000002050085a7 */ /* 0x000e64000800007f */
[----:B-1----:R-:W-:Y:S05]  /*6220*/  @!P0 BRA `(.L_x_118) ;  /* 0xfffffffc00f08947 */ /* 0x002fea000383ffff */
[----:B------:R-:W-:Y:S05]  /*6230*/  BRA `(.L_x_129) ;  /* 0xfffffffc00107947 */ /* 0x000fea000383ffff */
.L_x_119:
[----:B0-----:R0:W1:Y:S02]  /*6240*/  SYNCS.PHASECHK.TRANS64.TRYWAIT P0, [R7+URZ], R4 ;  /* 0x00000004070075a7 */ /* 0x001064000800017f */
[----:B-1----:R-:W-:Y:S05]  /*6250*/  @!P0 NANOSLEEP.SYNCS 0x989680 ;  /* 0x009896800000895d */ /* 0x002fea0003900000 */
[----:B------:R-:W1:Y:S02]  /*6260*/  @!P0 SYNCS.PHASECHK.TRANS64 P0, [R7+URZ], R4 ;  /* 0x00000004070085a7 */ /* 0x000e64000800007f */
[----:B-1----:R-:W-:Y:S05]  /*6270*/  @!P0 BRA `(.L_x_119) ;  /* 0xfffffffc00f08947 */ /* 0x002fea000383ffff */
[----:B------:R-:W-:Y:S05]  /*6280*/  BRA `(.L_x_130) ;  /* 0xfffffffc00207947 */ /* 0x000fea000383ffff */
.L_x_120:
[----:B0-----:R0:W1:Y:S02]  /*6290*/  SYNCS.PHASECHK.TRANS64.TRYWAIT P0, [R6+URZ], R5 ;  /* 0x00000005060075a7 */ /* 0x001064000800017f */
[----:B-1----:R-:W-:Y:S05]  /*62a0*/  @!P0 NANOSLEEP.SYNCS 0x989680 ;  /* 0x009896800000895d */ /* 0x002fea0003900000 */
[----:B------:R-:W1:Y:S02]  /*62b0*/  @!P0 SYNCS.PHASECHK.TRANS64 P0, [R6+URZ], R5 ;  /* 0x00000005060085a7 */ /* 0x000e64000800007f */
[----:B-1----:R-:W-:Y:S05]  /*62c0*/  @!P0 BRA `(.L_x_120) ;  /* 0xfffffffc00f08947 */ /* 0x002fea000383ffff */
[----:B------:R-:W-:Y:S05]  /*62d0*/  BRA `(.L_x_131) ;  /* 0xfffffffc00287947 */ /* 0x000fea000383ffff */
.L_x_132:
[----:B------:R-:W-:-:S00]  /*62e0*/  BRA `(.L_x_132) ;  /* 0xfffffffc00fc7947 */ /* 0x000fc0000383ffff */
[----:B------:R-:W-:-:S00]  /*62f0*/  NOP ;  /* 0x0000000000007918 */ /* 0x000fc00000000000 */
        /* <DEDUP_REMOVED lines=8> */
.L_x_133:


//--------------------- .nv.global.init           --------------------------
	.section	.nv.global.init,"aw",@progbits
.nv.global.init:
	.type		$str$22,@object
	.size		$str$22,($str$23 - $str$22)
$str$22:
        /*0000*/ 	.byte	0x6b, 0x5f, 0x74, 0x69, 0x6c, 0x65, 0x5f, 0x63, 0x6f, 0x75, 0x6e, 0x74, 0x20, 0x3e, 0x3d, 0x20
        /*0010*/ 	.byte	0x31, 0x00
	.type		$str$23,@object
	.size		$str$23,(__unnamed_1 - $str$23)
$str$23:
        /*0012*/ 	.byte	0x2f, 0x74, 0x6d, 0x70, 0x2f, 0x63, 0x75, 0x74, 0x6c, 0x61, 0x73, 0x73, 0x5f, 0x73, 0x77, 0x65
        /*0022*/ 	.byte	0x65, 0x70, 0x5f, 0x73, 0x72, 0x63, 0x2f, 0x69, 0x6e, 0x63, 0x6c, 0x75, 0x64, 0x65, 0x2f, 0x63
        /*0032*/ 	.byte	0x75, 0x74, 0x6c, 0x61, 0x73, 0x73, 0x2f, 0x67, 0x65, 0x6d, 0x6d, 0x2f, 0x63, 0x6f, 0x6c, 0x6c
        /*0042*/ 	.byte	0x65, 0x63, 0x74, 0x69, 0x76, 0x65, 0x2f, 0x73, 0x6d, 0x39, 0x30, 0x5f, 0x6d, 0x6d, 0x61, 0x5f
        /*0052*/ 	.byte	0x74, 0x6d, 0x61, 0x5f, 0x67, 0x6d, 0x6d, 0x61, 0x5f, 0x73, 0x73, 0x5f, 0x77, 0x61, 0x72, 0x70
        /*0062*/ 	.byte	0x73, 0x70, 0x65, 0x63, 0x69, 0x61, 0x6c, 0x69, 0x7a, 0x65, 0x64, 0x2e, 0x68, 0x70, 0x70, 0x00
	.type		__unnamed_1,@object
	.size		__unnamed_1,(.L_0 - __unnamed_1)
__unnamed_1:
        /*0072*/ 	.byte	0x76, 0x6f, 0x69, 0x64, 0x20, 0x63, 0x75, 0x74, 0x6c, 0x61, 0x73, 0x73, 0x3a, 0x3a, 0x67, 0x65
        /* <DEDUP_REMOVED lines=178> */
.L_0:


//--------------------- .nv.shared._ZN7cutlass13device_kernelINS_4gemm6kernel13GemmUniversalIN4cute5tupleIJiiiiEEENS1_10collective13CollectiveMmaINS1_34MainloopSm90TmaGmmaWarpSpecializedILi4ENS5_IJNS4_1CILi2EEESB_NSA_ILi1EEEEEENS1_35KernelTmaWarpSpecializedCooperativeEEENS5_IJNSA_ILi128EEENSA_ILi64EEENSA_ILi32EEEEEENS_10tfloat32_tENS5_IJlSC_lEEESK_SL_NS4_8TiledMMAINS4_8MMA_AtomIJNS4_4SM904GMMA29MMA_64x64x8_F32TF32TF32_SS_TNILNSP_7ScaleInE1ELSR_1EEEEEENS4_6LayoutINS5_IJSB_SC_SC_EEENS5_IJSC_NSA_ILi0EEESW_EEEEENS5_IJNS4_10UnderscoreESZ_SZ_EEEEENS4_23SM90_TMA_LOAD_MULTICASTENS4_14ComposedLayoutINS4_7SwizzleILi3ELi4ELi3EEENS4_18smem_ptr_flag_bitsILi32EEENSU_INS5_IJNSA_ILi8EEESI_EEENS5_IJSI_SC_EEEEEEEvNS4_8identityES12_S1C_vS1D_EENS_8epilogue10collective6detail29Sm90TmaWarpSpecializedAdapterINS1G_15DefaultEpilogueISK_SL_SL_NS1F_6thread17LinearCombinationISK_Li1EffLNS1K_9ScaleType4KindE0ELNS_15FloatRoundStyleE2ESK_EENS1_15EpilogueDefaultEEEEEvvEEEEvNT_6ParamsE --------------------------
	.section	.nv.shared._ZN7cutlass13device_kernelINS_4gemm6kernel13GemmUniversalIN4cute5tupleIJiiiiEEENS1_10collective13CollectiveMmaINS1_34MainloopSm90TmaGmmaWarpSpecializedILi4ENS5_IJNS4_1CILi2EEESB_NSA_ILi1EEEEEENS1_35KernelTmaWarpSpecializedCooperativeEEENS5_IJNSA_ILi128EEENSA_ILi64EEENSA_ILi32EEEEEENS_10tfloat32_tENS5_IJlSC_lEEESK_SL_NS4_8TiledMMAINS4_8MMA_AtomIJNS4_4SM904GMMA29MMA_64x64x8_F32TF32TF32_SS_TNILNSP_7ScaleInE1ELSR_1EEEEEENS4_6LayoutINS5_IJSB_SC_SC_EEENS5_IJSC_NSA_ILi0EEESW_EEEEENS5_IJNS4_10UnderscoreESZ_SZ_EEEEENS4_23SM90_TMA_LOAD_MULTICASTENS4_14ComposedLayoutINS4_7SwizzleILi3ELi4ELi3EEENS4_18smem_ptr_flag_bitsILi32EEENSU_INS5_IJNSA_ILi8EEESI_EEENS5_IJSI_SC_EEEEEEEvNS4_8identityES12_S1C_vS1D_EENS_8epilogue10collective6detail29Sm90TmaWarpSpecializedAdapterINS1G_15DefaultEpilogueISK_SL_SL_NS1F_6thread17LinearCombinationISK_Li1EffLNS1K_9ScaleType4KindE0ELNS_15FloatRoundStyleE2ESK_EENS1_15EpilogueDefaultEEEEEvvEEEEvNT_6ParamsE,"aw",@nobits
	.sectionflags	@""
	.align	16
	.zero		1024


//--------------------- .nv.shared.reserved.0     --------------------------
	.section	.nv.shared.reserved.0,"aw",@nobits
	.weak		__nv_reservedSMEM_offset_0_alias
	.size		__nv_reservedSMEM_offset_0_alias, 0, 0
	.other		__nv_reservedSMEM_offset_0_alias,@"STO_CUDA_RESERVED_SHARED STV_DEFAULT"
__nv_reservedSMEM_offset_0_alias:
	.zero		0


//--------------------- .nv.global                --------------------------
	.section	.nv.global,"aw",@nobits
.nv.global:
	.type		_ZN39_INTERNAL_711f68ab_4_k_cu_e59eada5_69414cute1_E,@object
	.size		_ZN39_INTERNAL_711f68ab_4_k_cu_e59eada5_69414cute1_E,(_ZN39_INTERNAL_711f68ab_4_k_cu_e59eada5_69414cuda3std3__45__cpo6cbeginE - _ZN39_INTERNAL_711f68ab_4_k_cu_e59eada5_69414cute1_E)
_ZN39_INTERNAL_711f68ab_4_k_cu_e59eada5_69414cute1_E:
	.zero		1
	.type		_ZN39_INTERNAL_711f68ab_4_k_cu_e59eada5_69414cuda3std3__45__cpo6cbeginE,@object
	.size		_ZN39_INTERNAL_711f68ab_4_k_cu_e59eada5_69414cuda3std3__45__cpo6cbeginE,(_ZN39_INTERNAL_711f68ab_4_k_cu_e59eada5_69414cuda3std3__48in_placeE - _ZN39_INTERNAL_711f68ab_4_k_cu_e59eada5_69414cuda3std3__45__cpo6cbeginE)
_ZN39_INTERNAL_711f68ab_4_k_cu_e59eada5_69414cuda3std3__45__cpo6cbeginE:
	.zero		1
	.type		_ZN39_INTERNAL_711f68ab_4_k_cu_e59eada5_69414cuda3std3__48in_placeE,@object
	.size		_ZN39_INTERNAL_711f68ab_4_k_cu_e59eada5_69414cuda3std3__48in_placeE,(_ZN39_INTERNAL_711f68ab_4_k_cu_e59eada5_69414cuda3std6ranges3__45__cpo9iter_moveE - _ZN39_INTERNAL_711f68ab_4_k_cu_e59eada5_69414cuda3std3__48in_placeE)
_ZN39_INTERNAL_711f68ab_4_k_cu_e59eada5_69414cuda3std3__48in_placeE:
	.zero		1
	.type		_ZN39_INTERNAL_711f68ab_4_k_cu_e59eada5_69414cuda3std6ranges3__45__cpo9iter_moveE,@object
	.size		_ZN39_INTERNAL_711f68ab_4_k_cu_e59eada5_69414cuda3std6ranges3__45__cpo9iter_moveE,(_ZN39_INTERNAL_711f68ab_4_k_cu_e59eada5_69414cuda3std3__45__cpo5beginE - _ZN39_INTERNAL_711f68ab_4_k_cu_e59eada5_69414cuda3std6ranges3__45__cpo9iter_moveE)
_ZN39_INTERNAL_711f68ab_4_k_cu_e59eada5_69414cuda3std6ranges3__45__cpo9iter_moveE:
	.zero		1
	.type		_ZN39_INTERNAL_711f68ab_4_k_cu_e59eada5_69414cuda3std3__45__cpo5beginE,@object
	.size		_ZN39_INTERNAL_711f68ab_4_k_cu_e59eada5_69414cuda3std3__45__cpo5beginE,(_ZN39_INTERNAL_711f68ab_4_k_cu_e59eada5_69414cuda3std3__441_GLOBAL__N__711f68ab_4_k_cu_e59eada5_69416ignoreE - _ZN39_INTERNAL_711f68ab_4_k_cu_e59eada5_69414cuda3std3__45__cpo5beginE)
_ZN39_INTERNAL_711f68ab_4_k_cu_e59eada5_69414cuda3std3__45__cpo5beginE:
	.zero		1
	.type		_ZN39_INTERNAL_711f68ab_4_k_cu_e59eada5_69414cuda3std3__441_GLOBAL__N__711f68ab_4_k_cu_e59eada5_69416ignoreE,@object
	.size		_ZN39_INTERNAL_711f68ab_4_k_cu_e59eada5_69414cuda3std3__441_GLOBAL__N__711f68ab_4_k_cu_e59eada5_69416ignoreE,(_ZN39_INTERNAL_711f68ab_4_k_cu_e59eada5_69414cute7productE - _ZN39_INTERNAL_711f68ab_4_k_cu_e59eada5_69414cuda3std3__441_GLOBAL__N__711f68ab_4_k_cu_e59eada5_69416ignoreE)
_ZN39_INTERNAL_711f68ab_4_k_cu_e59eada5_69414cuda3std3__441_GLOBAL__N__711f68ab_4_k_cu_e59eada5_69416ignoreE:
	.zero		1
	.type		_ZN39_INTERNAL_711f68ab_4_k_cu_e59eada5_69414cute7productE,@object
	.size		_ZN39_INTERNAL_711f68ab_4_k_cu_e59eada5_69414cute7productE,(_ZN39_INTERNAL_711f68ab_4_k_cu_e59eada5_69414cuda3std3__45__cpo3endE - _ZN39_INTERNAL_711f68ab_4_k_cu_e59eada5_69414cute7productE)
_ZN39_INTERNAL_711f68ab_4_k_cu_e59eada5_69414cute7productE:
	.zero		1
	.type		_ZN39_INTERNAL_711f68ab_4_k_cu_e59eada5_69414cuda3std3__45__cpo3endE,@object
	.size		_ZN39_INTERNAL_711f68ab_4_k_cu_e59eada5_69414cuda3std3__45__cpo3endE,(_ZN39_INTERNAL_711f68ab_4_k_cu_e59eada5_69414cuda3std3__419piecewise_constructE - _ZN39_INTERNAL_711f68ab_4_k_cu_e59eada5_69414cuda3std3__45__cpo3endE)
_ZN39_INTERNAL_711f68ab_4_k_cu_e59eada5_69414cuda3std3__45__cpo3endE:
	.zero		1
	.type		_ZN39_INTERNAL_711f68ab_4_k_cu_e59eada5_69414cuda3std3__419piecewise_constructE,@object
	.size		_ZN39_INTERNAL_711f68ab_4_k_cu_e59eada5_69414cuda3std3__419piecewise_constructE,(_ZN39_INTERNAL_711f68ab_4_k_cu_e59eada5_69414cuda3std3__45__cpo4cendE - _ZN39_INTERNAL_711f68ab_4_k_cu_e59eada5_69414cuda3std3__419piecewise_constructE)
_ZN39_INTERNAL_711f68ab_4_k_cu_e59eada5_69414cuda3std3__419piecewise_constructE:
	.zero		1
	.type		_ZN39_INTERNAL_711f68ab_4_k_cu_e59eada5_69414cuda3std3__45__cpo4cendE,@object
	.size		_ZN39_INTERNAL_711f68ab_4_k_cu_e59eada5_69414cuda3std3__45__cpo4cendE,(_ZN39_INTERNAL_711f68ab_4_k_cu_e59eada5_69414cuda3std6ranges3__45__cpo4swapE - _ZN39_INTERNAL_711f68ab_4_k_cu_e59eada5_69414cuda3std3__45__cpo4cendE)
_ZN39_INTERNAL_711f68ab_4_k_cu_e59eada5_69414cuda3std3__45__cpo4cendE:
	.zero		1
	.type		_ZN39_INTERNAL_711f68ab_4_k_cu_e59eada5_69414cuda3std6ranges3__45__cpo4swapE,@object
	.size		_ZN39_INTERNAL_711f68ab_4_k_cu_e59eada5_69414cuda3std6ranges3__45__cpo4swapE,(.L_8 - _ZN39_INTERNAL_711f68ab_4_k_cu_e59eada5_69414cuda3std6ranges3__45__cpo4swapE)
_ZN39_INTERNAL_711f68ab_4_k_cu_e59eada5_69414cuda3std6ranges3__45__cpo4swapE:
	.zero		1
.L_8:


//--------------------- .nv.constant0._ZN7cutlass13device_kernelINS_4gemm6kernel13GemmUniversalIN4cute5tupleIJiiiiEEENS1_10collective13CollectiveMmaINS1_34MainloopSm90TmaGmmaWarpSpecializedILi4ENS5_IJNS4_1CILi2EEESB_NSA_ILi1EEEEEENS1_35KernelTmaWarpSpecializedCooperativeEEENS5_IJNSA_ILi128EEENSA_ILi64EEENSA_ILi32EEEEEENS_10tfloat32_tENS5_IJlSC_lEEESK_SL_NS4_8TiledMMAINS4_8MMA_AtomIJNS4_4SM904GMMA29MMA_64x64x8_F32TF32TF32_SS_TNILNSP_7ScaleInE1ELSR_1EEEEEENS4_6LayoutINS5_IJSB_SC_SC_EEENS5_IJSC_NSA_ILi0EEESW_EEEEENS5_IJNS4_10UnderscoreESZ_SZ_EEEEENS4_23SM90_TMA_LOAD_MULTICASTENS4_14ComposedLayoutINS4_7SwizzleILi3ELi4ELi3EEENS4_18smem_ptr_flag_bitsILi32EEENSU_INS5_IJNSA_ILi8EEESI_EEENS5_IJSI_SC_EEEEEEEvNS4_8identityES12_S1C_vS1D_EENS_8epilogue10collective6detail29Sm90TmaWarpSpecializedAdapterINS1G_15DefaultEpilogueISK_SL_SL_NS1F_6thread17LinearCombinationISK_Li1EffLNS1K_9ScaleType4KindE0ELNS_15FloatRoundStyleE2ESK_EENS1_15EpilogueDefaultEEEEEvvEEEEvNT_6ParamsE --------------------------
	.section	.nv.constant0._ZN7cutlass13device_kernelINS_4gemm6kernel13GemmUniversalIN4cute5tupleIJiiiiEEENS1_10collective13CollectiveMmaINS1_34MainloopSm90TmaGmmaWarpSpecializedILi4ENS5_IJNS4_1CILi2EEESB_NSA_ILi1EEEEEENS1_35KernelTmaWarpSpecializedCooperativeEEENS5_IJNSA_ILi128EEENSA_ILi64EEENSA_ILi32EEEEEENS_10tfloat32_tENS5_IJlSC_lEEESK_SL_NS4_8TiledMMAINS4_8MMA_AtomIJNS4_4SM904GMMA29MMA_64x64x8_F32TF32TF32_SS_TNILNSP_7ScaleInE1ELSR_1EEEEEENS4_6LayoutINS5_IJSB_SC_SC_EEENS5_IJSC_NSA_ILi0EEESW_EEEEENS5_IJNS4_10UnderscoreESZ_SZ_EEEEENS4_23SM90_TMA_LOAD_MULTICASTENS4_14ComposedLayoutINS4_7SwizzleILi3ELi4ELi3EEENS4_18smem_ptr_flag_bitsILi32EEENSU_INS5_IJNSA_ILi8EEESI_EEENS5_IJSI_SC_EEEEEEEvNS4_8identityES12_S1C_vS1D_EENS_8epilogue10collective6detail29Sm90TmaWarpSpecializedAdapterINS1G_15DefaultEpilogueISK_SL_SL_NS1F_6thread17LinearCombinationISK_Li1EffLNS1K_9ScaleType4KindE0ELNS_15FloatRoundStyleE2ESK_EENS1_15EpilogueDefaultEEEEEvvEEEEvNT_6ParamsE,"a",@progbits
	.sectionflags	@""
	.align	4
.nv.constant0._ZN7cutlass13device_kernelINS_4gemm6kernel13GemmUniversalIN4cute5tupleIJiiiiEEENS1_10collective13CollectiveMmaINS1_34MainloopSm90TmaGmmaWarpSpecializedILi4ENS5_IJNS4_1CILi2EEESB_NSA_ILi1EEEEEENS1_35KernelTmaWarpSpecializedCooperativeEEENS5_IJNSA_ILi128EEENSA_ILi64EEENSA_ILi32EEEEEENS_10tfloat32_tENS5_IJlSC_lEEESK_SL_NS4_8TiledMMAINS4_8MMA_AtomIJNS4_4SM904GMMA29MMA_64x64x8_F32TF32TF32_SS_TNILNSP_7ScaleInE1ELSR_1EEEEEENS4_6LayoutINS5_IJSB_SC_SC_EEENS5_IJSC_NSA_ILi0EEESW_EEEEENS5_IJNS4_10UnderscoreESZ_SZ_EEEEENS4_23SM90_TMA_LOAD_MULTICASTENS4_14ComposedLayoutINS4_7SwizzleILi3ELi4ELi3EEENS4_18smem_ptr_flag_bitsILi32EEENSU_INS5_IJNSA_ILi8EEESI_EEENS5_IJSI_SC_EEEEEEEvNS4_8identityES12_S1C_vS1D_EENS_8epilogue10collective6detail29Sm90TmaWarpSpecializedAdapterINS1G_15DefaultEpilogueISK_SL_SL_NS1F_6thread17LinearCombinationISK_Li1EffLNS1K_9ScaleType4KindE0ELNS_15FloatRoundStyleE2ESK_EENS1_15EpilogueDefaultEEEEEvvEEEEvNT_6ParamsE:
	.zero		1664


//--------------------- SYMBOLS --------------------------

	.type		.nv.reservedSmem.offset0,@object
	.size		.nv.reservedSmem.offset0,0x4
	.type		__assertfail,@function
